//
// Generated by NVIDIA NVVM Compiler
//
// Compiler Build ID: CL-36424714
// Cuda compilation tools, release 13.0, V13.0.88
// Based on NVVM 20.0.0
//

.version 9.0
.target sm_100
.address_size 64

	// .globl	_Z21hardswish_fp32_kernelPfS_i

.visible .entry _Z21hardswish_fp32_kernelPfS_i(
	.param .u64 .ptr .align 1 _Z21hardswish_fp32_kernelPfS_i_param_0,
	.param .u64 .ptr .align 1 _Z21hardswish_fp32_kernelPfS_i_param_1,
	.param .u32 _Z21hardswish_fp32_kernelPfS_i_param_2
)
{
	.reg .pred 	%p<4>;
	.reg .b32 	%r<6>;
	.reg .b32 	%f<8>;
	.reg .b64 	%rd<9>;

	ld.param.u64 	%rd1, [_Z21hardswish_fp32_kernelPfS_i_param_0];
	ld.param.u64 	%rd2, [_Z21hardswish_fp32_kernelPfS_i_param_1];
	ld.param.u32 	%r2, [_Z21hardswish_fp32_kernelPfS_i_param_2];
	mov.u32 	%r3, %ctaid.x;
	mov.u32 	%r4, %ntid.x;
	mov.u32 	%r5, %tid.x;
	mad.lo.s32 	%r1, %r3, %r4, %r5;
	setp.ge.s32 	%p1, %r1, %r2;
	@%p1 bra 	$L__BB0_5;
	cvta.to.global.u64 	%rd3, %rd1;
	mul.wide.s32 	%rd4, %r1, 4;
	add.s64 	%rd5, %rd3, %rd4;
	ld.global.f32 	%f1, [%rd5];
	setp.ge.f32 	%p2, %f1, 0f40400000;
	mov.f32 	%f7, %f1;
	@%p2 bra 	$L__BB0_4;
	setp.le.f32 	%p3, %f1, 0fC0400000;
	mov.f32 	%f7, 0f00000000;
	@%p3 bra 	$L__BB0_4;
	add.f32 	%f5, %f1, 0f40400000;
	mul.f32 	%f6, %f1, %f5;
	div.rn.f32 	%f7, %f6, 0f40C00000;
$L__BB0_4:
	cvta.to.global.u64 	%rd6, %rd2;
	add.s64 	%rd8, %rd6, %rd4;
	st.global.f32 	[%rd8], %f7;
$L__BB0_5:
	ret;

}
	// .globl	_Z23hardswish_fp32x4_kernelPfS_i
.visible .entry _Z23hardswish_fp32x4_kernelPfS_i(
	.param .u64 .ptr .align 1 _Z23hardswish_fp32x4_kernelPfS_i_param_0,
	.param .u64 .ptr .align 1 _Z23hardswish_fp32x4_kernelPfS_i_param_1,
	.param .u32 _Z23hardswish_fp32x4_kernelPfS_i_param_2
)
{
	.reg .pred 	%p<10>;
	.reg .b32 	%r<7>;
	.reg .b32 	%f<29>;
	.reg .b64 	%rd<9>;

	ld.param.u64 	%rd1, [_Z23hardswish_fp32x4_kernelPfS_i_param_0];
	ld.param.u64 	%rd2, [_Z23hardswish_fp32x4_kernelPfS_i_param_1];
	ld.param.u32 	%r2, [_Z23hardswish_fp32x4_kernelPfS_i_param_2];
	mov.u32 	%r3, %ctaid.x;
	mov.u32 	%r4, %ntid.x;
	mov.u32 	%r5, %tid.x;
	mad.lo.s32 	%r6, %r3, %r4, %r5;
	shl.b32 	%r1, %r6, 2;
	setp.ge.s32 	%p1, %r1, %r2;
	@%p1 bra 	$L__BB1_14;
	cvta.to.global.u64 	%rd3, %rd1;
	mul.wide.s32 	%rd4, %r1, 4;
	add.s64 	%rd5, %rd3, %rd4;
	ld.global.v4.f32 	{%f1, %f2, %f3, %f4}, [%rd5];
	setp.ge.f32 	%p2, %f1, 0f40400000;
	mov.f32 	%f25, %f1;
	@%p2 bra 	$L__BB1_4;
	setp.le.f32 	%p3, %f1, 0fC0400000;
	mov.f32 	%f25, 0f00000000;
	@%p3 bra 	$L__BB1_4;
	add.f32 	%f14, %f1, 0f40400000;
	mul.f32 	%f15, %f1, %f14;
	div.rn.f32 	%f25, %f15, 0f40C00000;
$L__BB1_4:
	setp.ge.f32 	%p4, %f2, 0f40400000;
	mov.f32 	%f26, %f2;
	@%p4 bra 	$L__BB1_7;
	setp.le.f32 	%p5, %f2, 0fC0400000;
	mov.f32 	%f26, 0f00000000;
	@%p5 bra 	$L__BB1_7;
	add.f32 	%f17, %f2, 0f40400000;
	mul.f32 	%f18, %f2, %f17;
	div.rn.f32 	%f26, %f18, 0f40C00000;
$L__BB1_7:
	setp.ge.f32 	%p6, %f3, 0f40400000;
	mov.f32 	%f27, %f3;
	@%p6 bra 	$L__BB1_10;
	setp.le.f32 	%p7, %f3, 0fC0400000;
	mov.f32 	%f27, 0f00000000;
	@%p7 bra 	$L__BB1_10;
	add.f32 	%f20, %f3, 0f40400000;
	mul.f32 	%f21, %f3, %f20;
	div.rn.f32 	%f27, %f21, 0f40C00000;
$L__BB1_10:
	setp.ge.f32 	%p8, %f4, 0f40400000;
	mov.f32 	%f28, %f4;
	@%p8 bra 	$L__BB1_13;
	setp.le.f32 	%p9, %f4, 0fC0400000;
	mov.f32 	%f28, 0f00000000;
	@%p9 bra 	$L__BB1_13;
	add.f32 	%f23, %f4, 0f40400000;
	mul.f32 	%f24, %f4, %f23;
	div.rn.f32 	%f28, %f24, 0f40C00000;
$L__BB1_13:
	cvta.to.global.u64 	%rd6, %rd2;
	add.s64 	%rd8, %rd6, %rd4;
	st.global.v4.f32 	[%rd8], {%f25, %f26, %f27, %f28};
$L__BB1_14:
	ret;

}
	// .globl	_Z21hardswish_fp16_kernelP6__halfS0_i
.visible .entry _Z21hardswish_fp16_kernelP6__halfS0_i(
	.param .u64 .ptr .align 1 _Z21hardswish_fp16_kernelP6__halfS0_i_param_0,
	.param .u64 .ptr .align 1 _Z21hardswish_fp16_kernelP6__halfS0_i_param_1,
	.param .u32 _Z21hardswish_fp16_kernelP6__halfS0_i_param_2
)
{
	.reg .pred 	%p<6>;
	.reg .b16 	%rs<39>;
	.reg .b32 	%r<6>;
	.reg .b32 	%f<17>;
	.reg .b64 	%rd<9>;

	ld.param.u64 	%rd1, [_Z21hardswish_fp16_kernelP6__halfS0_i_param_0];
	ld.param.u64 	%rd2, [_Z21hardswish_fp16_kernelP6__halfS0_i_param_1];
	ld.param.u32 	%r2, [_Z21hardswish_fp16_kernelP6__halfS0_i_param_2];
	mov.u32 	%r3, %ctaid.x;
	mov.u32 	%r4, %ntid.x;
	mov.u32 	%r5, %tid.x;
	mad.lo.s32 	%r1, %r3, %r4, %r5;
	setp.ge.s32 	%p1, %r1, %r2;
	@%p1 bra 	$L__BB2_7;
	cvta.to.global.u64 	%rd3, %rd1;
	mul.wide.s32 	%rd4, %r1, 2;
	add.s64 	%rd5, %rd3, %rd4;
	ld.global.u16 	%rs1, [%rd5];
	mov.f32 	%f5, 0f40400000;
	// begin inline asm
	{  cvt.rn.f16.f32 %rs10, %f5;}

	// end inline asm
	mov.f32 	%f6, 0fC0400000;
	// begin inline asm
	{  cvt.rn.f16.f32 %rs11, %f6;}

	// end inline asm
	mov.f32 	%f7, 0f00000000;
	// begin inline asm
	{  cvt.rn.f16.f32 %rs12, %f7;}

	// end inline asm
	mov.f32 	%f8, 0f40C00000;
	// begin inline asm
	{  cvt.rn.f16.f32 %rs13, %f8;}

	// end inline asm
	// begin inline asm
	{ .reg .pred __$temp3;
  setp.ge.f16  __$temp3, %rs1, %rs10;
  selp.u16 %rs14, 1, 0, __$temp3;}
	// end inline asm
	setp.ne.s16 	%p2, %rs14, 0;
	mov.u16 	%rs38, %rs1;
	@%p2 bra 	$L__BB2_6;
	// begin inline asm
	{ .reg .pred __$temp3;
  setp.le.f16  __$temp3, %rs1, %rs11;
  selp.u16 %rs17, 1, 0, __$temp3;}
	// end inline asm
	setp.ne.s16 	%p3, %rs17, 0;
	mov.u16 	%rs38, %rs12;
	@%p3 bra 	$L__BB2_6;
	// begin inline asm
	{add.f16 %rs20,%rs1,%rs10;
}
	// end inline asm
	// begin inline asm
	{mul.f16 %rs23,%rs1,%rs20;
}
	// end inline asm
	// begin inline asm
	{  cvt.f32.f16 %f9, %rs23;}

	// end inline asm
	// begin inline asm
	{  cvt.f32.f16 %f10, %rs13;}

	// end inline asm
	// begin inline asm
	{rcp.approx.ftz.f32 %f11, %f10;
}
	// end inline asm
	mul.f32 	%f13, %f9, %f11;
	// begin inline asm
	{  cvt.rn.f16.f32 %rs38, %f13;}

	// end inline asm
	// begin inline asm
	{abs.f16 %rs29,%rs38;
}
	// end inline asm
	mov.b16 	%rs33, 143;
	// begin inline asm
	{ .reg .pred __$temp3;
  setp.lt.f16  __$temp3, %rs29, %rs33;
  selp.u16 %rs31, 1, 0, __$temp3;}
	// end inline asm
	setp.eq.s16 	%p4, %rs31, 0;
	@%p4 bra 	$L__BB2_6;
	// begin inline asm
	{ .reg .pred __$temp3;
  setp.lt.f16  __$temp3, %rs12, %rs29;
  selp.u16 %rs34, 1, 0, __$temp3;}
	// end inline asm
	setp.eq.s16 	%p5, %rs34, 0;
	@%p5 bra 	$L__BB2_6;
	neg.f32 	%f15, %f10;
	fma.rn.f32 	%f16, %f15, %f13, %f9;
	fma.rn.f32 	%f14, %f11, %f16, %f13;
	// begin inline asm
	{  cvt.rn.f16.f32 %rs38, %f14;}

	// end inline asm
$L__BB2_6:
	cvta.to.global.u64 	%rd6, %rd2;
	add.s64 	%rd8, %rd6, %rd4;
	st.global.u16 	[%rd8], %rs38;
$L__BB2_7:
	ret;

}
	// .globl	_Z23hardswish_fp16x2_kernelP6__halfS0_i
.visible .entry _Z23hardswish_fp16x2_kernelP6__halfS0_i(
	.param .u64 .ptr .align 1 _Z23hardswish_fp16x2_kernelP6__halfS0_i_param_0,
	.param .u64 .ptr .align 1 _Z23hardswish_fp16x2_kernelP6__halfS0_i_param_1,
	.param .u32 _Z23hardswish_fp16x2_kernelP6__halfS0_i_param_2
)
{
	.reg .pred 	%p<10>;
	.reg .b16 	%rs<69>;
	.reg .b32 	%r<9>;
	.reg .b32 	%f<29>;
	.reg .b64 	%rd<9>;

	ld.param.u64 	%rd1, [_Z23hardswish_fp16x2_kernelP6__halfS0_i_param_0];
	ld.param.u64 	%rd2, [_Z23hardswish_fp16x2_kernelP6__halfS0_i_param_1];
	ld.param.u32 	%r2, [_Z23hardswish_fp16x2_kernelP6__halfS0_i_param_2];
	mov.u32 	%r3, %ctaid.x;
	mov.u32 	%r4, %ntid.x;
	mov.u32 	%r5, %tid.x;
	mad.lo.s32 	%r6, %r3, %r4, %r5;
	shl.b32 	%r1, %r6, 1;
	setp.ge.s32 	%p1, %r1, %r2;
	@%p1 bra 	$L__BB3_12;
	cvta.to.global.u64 	%rd3, %rd1;
	mul.wide.s32 	%rd4, %r1, 2;
	add.s64 	%rd5, %rd3, %rd4;
	ld.global.u32 	%r7, [%rd5];
	mov.b32 	{%rs1, %rs2}, %r7;
	mov.f32 	%f9, 0f40400000;
	// begin inline asm
	{  cvt.rn.f16.f32 %rs15, %f9;}

	// end inline asm
	mov.f32 	%f10, 0fC0400000;
	// begin inline asm
	{  cvt.rn.f16.f32 %rs16, %f10;}

	// end inline asm
	mov.f32 	%f11, 0f00000000;
	// begin inline asm
	{  cvt.rn.f16.f32 %rs17, %f11;}

	// end inline asm
	mov.f32 	%f12, 0f40C00000;
	// begin inline asm
	{  cvt.rn.f16.f32 %rs18, %f12;}

	// end inline asm
	// begin inline asm
	{ .reg .pred __$temp3;
  setp.ge.f16  __$temp3, %rs1, %rs15;
  selp.u16 %rs19, 1, 0, __$temp3;}
	// end inline asm
	setp.ne.s16 	%p2, %rs19, 0;
	mov.u16 	%rs67, %rs1;
	@%p2 bra 	$L__BB3_6;
	// begin inline asm
	{ .reg .pred __$temp3;
  setp.le.f16  __$temp3, %rs1, %rs16;
  selp.u16 %rs22, 1, 0, __$temp3;}
	// end inline asm
	setp.ne.s16 	%p3, %rs22, 0;
	mov.u16 	%rs67, %rs17;
	@%p3 bra 	$L__BB3_6;
	// begin inline asm
	{add.f16 %rs25,%rs1,%rs15;
}
	// end inline asm
	// begin inline asm
	{mul.f16 %rs28,%rs1,%rs25;
}
	// end inline asm
	// begin inline asm
	{  cvt.f32.f16 %f13, %rs28;}

	// end inline asm
	// begin inline asm
	{  cvt.f32.f16 %f14, %rs18;}

	// end inline asm
	// begin inline asm
	{rcp.approx.ftz.f32 %f15, %f14;
}
	// end inline asm
	mul.f32 	%f17, %f13, %f15;
	// begin inline asm
	{  cvt.rn.f16.f32 %rs67, %f17;}

	// end inline asm
	// begin inline asm
	{abs.f16 %rs34,%rs67;
}
	// end inline asm
	mov.b16 	%rs38, 143;
	// begin inline asm
	{ .reg .pred __$temp3;
  setp.lt.f16  __$temp3, %rs34, %rs38;
  selp.u16 %rs36, 1, 0, __$temp3;}
	// end inline asm
	setp.eq.s16 	%p4, %rs36, 0;
	@%p4 bra 	$L__BB3_6;
	// begin inline asm
	{ .reg .pred __$temp3;
  setp.lt.f16  __$temp3, %rs17, %rs34;
  selp.u16 %rs39, 1, 0, __$temp3;}
	// end inline asm
	setp.eq.s16 	%p5, %rs39, 0;
	@%p5 bra 	$L__BB3_6;
	neg.f32 	%f19, %f14;
	fma.rn.f32 	%f20, %f19, %f17, %f13;
	fma.rn.f32 	%f18, %f15, %f20, %f17;
	// begin inline asm
	{  cvt.rn.f16.f32 %rs67, %f18;}

	// end inline asm
$L__BB3_6:
	// begin inline asm
	{ .reg .pred __$temp3;
  setp.ge.f16  __$temp3, %rs2, %rs15;
  selp.u16 %rs43, 1, 0, __$temp3;}
	// end inline asm
	setp.ne.s16 	%p6, %rs43, 0;
	mov.u16 	%rs68, %rs2;
	@%p6 bra 	$L__BB3_11;
	// begin inline asm
	{ .reg .pred __$temp3;
  setp.le.f16  __$temp3, %rs2, %rs16;
  selp.u16 %rs46, 1, 0, __$temp3;}
	// end inline asm
	setp.ne.s16 	%p7, %rs46, 0;
	mov.u16 	%rs68, %rs17;
	@%p7 bra 	$L__BB3_11;
	// begin inline asm
	{add.f16 %rs49,%rs2,%rs15;
}
	// end inline asm
	// begin inline asm
	{mul.f16 %rs52,%rs2,%rs49;
}
	// end inline asm
	// begin inline asm
	{  cvt.f32.f16 %f21, %rs52;}

	// end inline asm
	// begin inline asm
	{  cvt.f32.f16 %f22, %rs18;}

	// end inline asm
	// begin inline asm
	{rcp.approx.ftz.f32 %f23, %f22;
}
	// end inline asm
	mul.f32 	%f25, %f21, %f23;
	// begin inline asm
	{  cvt.rn.f16.f32 %rs68, %f25;}

	// end inline asm
	// begin inline asm
	{abs.f16 %rs58,%rs68;
}
	// end inline asm
	mov.b16 	%rs62, 143;
	// begin inline asm
	{ .reg .pred __$temp3;
  setp.lt.f16  __$temp3, %rs58, %rs62;
  selp.u16 %rs60, 1, 0, __$temp3;}
	// end inline asm
	setp.eq.s16 	%p8, %rs60, 0;
	@%p8 bra 	$L__BB3_11;
	// begin inline asm
	{ .reg .pred __$temp3;
  setp.lt.f16  __$temp3, %rs17, %rs58;
  selp.u16 %rs63, 1, 0, __$temp3;}
	// end inline asm
	setp.eq.s16 	%p9, %rs63, 0;
	@%p9 bra 	$L__BB3_11;
	neg.f32 	%f27, %f22;
	fma.rn.f32 	%f28, %f27, %f25, %f21;
	fma.rn.f32 	%f26, %f23, %f28, %f25;
	// begin inline asm
	{  cvt.rn.f16.f32 %rs68, %f26;}

	// end inline asm
$L__BB3_11:
	cvta.to.global.u64 	%rd6, %rd2;
	add.s64 	%rd8, %rd6, %rd4;
	mov.b32 	%r8, {%rs67, %rs68};
	st.global.u32 	[%rd8], %r8;
$L__BB3_12:
	ret;

}
	// .globl	_Z22hardswish_f16x8_kernelP6__halfS0_i
.visible .entry _Z22hardswish_f16x8_kernelP6__halfS0_i(
	.param .u64 .ptr .align 1 _Z22hardswish_f16x8_kernelP6__halfS0_i_param_0,
	.param .u64 .ptr .align 1 _Z22hardswish_f16x8_kernelP6__halfS0_i_param_1,
	.param .u32 _Z22hardswish_f16x8_kernelP6__halfS0_i_param_2
)
{
	.reg .pred 	%p<37>;
	.reg .b16 	%rs<249>;
	.reg .b32 	%r<18>;
	.reg .b32 	%f<101>;
	.reg .b64 	%rd<9>;

	ld.param.u64 	%rd3, [_Z22hardswish_f16x8_kernelP6__halfS0_i_param_0];
	ld.param.u64 	%rd2, [_Z22hardswish_f16x8_kernelP6__halfS0_i_param_1];
	ld.param.u32 	%r2, [_Z22hardswish_f16x8_kernelP6__halfS0_i_param_2];
	cvta.to.global.u64 	%rd4, %rd3;
	mov.u32 	%r3, %ctaid.x;
	mov.u32 	%r4, %ntid.x;
	mov.u32 	%r5, %tid.x;
	mad.lo.s32 	%r6, %r3, %r4, %r5;
	shl.b32 	%r1, %r6, 3;
	mul.wide.s32 	%rd5, %r1, 2;
	add.s64 	%rd6, %rd4, %rd5;
	ld.global.u32 	%r7, [%rd6];
	mov.b32 	{%rs1, %rs2}, %r7;
	ld.global.u32 	%r8, [%rd6+4];
	mov.b32 	{%rs3, %rs4}, %r8;
	ld.global.u32 	%r9, [%rd6+8];
	mov.b32 	{%rs5, %rs6}, %r9;
	ld.global.u32 	%r10, [%rd6+12];
	mov.b32 	{%rs7, %rs8}, %r10;
	mov.f32 	%f33, 0f40400000;
	// begin inline asm
	{  cvt.rn.f16.f32 %rs45, %f33;}

	// end inline asm
	mov.f32 	%f34, 0fC0400000;
	// begin inline asm
	{  cvt.rn.f16.f32 %rs46, %f34;}

	// end inline asm
	mov.f32 	%f35, 0f00000000;
	// begin inline asm
	{  cvt.rn.f16.f32 %rs47, %f35;}

	// end inline asm
	mov.f32 	%f36, 0f40C00000;
	// begin inline asm
	{  cvt.rn.f16.f32 %rs48, %f36;}

	// end inline asm
	// begin inline asm
	{ .reg .pred __$temp3;
  setp.ge.f16  __$temp3, %rs1, %rs45;
  selp.u16 %rs49, 1, 0, __$temp3;}
	// end inline asm
	setp.ne.s16 	%p1, %rs49, 0;
	mov.u16 	%rs241, %rs1;
	@%p1 bra 	$L__BB4_5;
	// begin inline asm
	{ .reg .pred __$temp3;
  setp.le.f16  __$temp3, %rs1, %rs46;
  selp.u16 %rs52, 1, 0, __$temp3;}
	// end inline asm
	setp.ne.s16 	%p2, %rs52, 0;
	mov.u16 	%rs241, %rs47;
	@%p2 bra 	$L__BB4_5;
	// begin inline asm
	{add.f16 %rs55,%rs1,%rs45;
}
	// end inline asm
	// begin inline asm
	{mul.f16 %rs58,%rs1,%rs55;
}
	// end inline asm
	// begin inline asm
	{  cvt.f32.f16 %f37, %rs58;}

	// end inline asm
	// begin inline asm
	{  cvt.f32.f16 %f38, %rs48;}

	// end inline asm
	// begin inline asm
	{rcp.approx.ftz.f32 %f39, %f38;
}
	// end inline asm
	mul.f32 	%f41, %f37, %f39;
	// begin inline asm
	{  cvt.rn.f16.f32 %rs241, %f41;}

	// end inline asm
	// begin inline asm
	{abs.f16 %rs64,%rs241;
}
	// end inline asm
	mov.b16 	%rs68, 143;
	// begin inline asm
	{ .reg .pred __$temp3;
  setp.lt.f16  __$temp3, %rs64, %rs68;
  selp.u16 %rs66, 1, 0, __$temp3;}
	// end inline asm
	setp.eq.s16 	%p3, %rs66, 0;
	@%p3 bra 	$L__BB4_5;
	// begin inline asm
	{ .reg .pred __$temp3;
  setp.lt.f16  __$temp3, %rs47, %rs64;
  selp.u16 %rs69, 1, 0, __$temp3;}
	// end inline asm
	setp.eq.s16 	%p4, %rs69, 0;
	@%p4 bra 	$L__BB4_5;
	neg.f32 	%f43, %f38;
	fma.rn.f32 	%f44, %f43, %f41, %f37;
	fma.rn.f32 	%f42, %f39, %f44, %f41;
	// begin inline asm
	{  cvt.rn.f16.f32 %rs241, %f42;}

	// end inline asm
$L__BB4_5:
	// begin inline asm
	{ .reg .pred __$temp3;
  setp.ge.f16  __$temp3, %rs2, %rs45;
  selp.u16 %rs73, 1, 0, __$temp3;}
	// end inline asm
	setp.ne.s16 	%p5, %rs73, 0;
	mov.u16 	%rs242, %rs2;
	@%p5 bra 	$L__BB4_10;
	// begin inline asm
	{ .reg .pred __$temp3;
  setp.le.f16  __$temp3, %rs2, %rs46;
  selp.u16 %rs76, 1, 0, __$temp3;}
	// end inline asm
	setp.ne.s16 	%p6, %rs76, 0;
	mov.u16 	%rs242, %rs47;
	@%p6 bra 	$L__BB4_10;
	// begin inline asm
	{add.f16 %rs79,%rs2,%rs45;
}
	// end inline asm
	// begin inline asm
	{mul.f16 %rs82,%rs2,%rs79;
}
	// end inline asm
	// begin inline asm
	{  cvt.f32.f16 %f45, %rs82;}

	// end inline asm
	// begin inline asm
	{  cvt.f32.f16 %f46, %rs48;}

	// end inline asm
	// begin inline asm
	{rcp.approx.ftz.f32 %f47, %f46;
}
	// end inline asm
	mul.f32 	%f49, %f45, %f47;
	// begin inline asm
	{  cvt.rn.f16.f32 %rs242, %f49;}

	// end inline asm
	// begin inline asm
	{abs.f16 %rs88,%rs242;
}
	// end inline asm
	mov.b16 	%rs92, 143;
	// begin inline asm
	{ .reg .pred __$temp3;
  setp.lt.f16  __$temp3, %rs88, %rs92;
  selp.u16 %rs90, 1, 0, __$temp3;}
	// end inline asm
	setp.eq.s16 	%p7, %rs90, 0;
	@%p7 bra 	$L__BB4_10;
	// begin inline asm
	{ .reg .pred __$temp3;
  setp.lt.f16  __$temp3, %rs47, %rs88;
  selp.u16 %rs93, 1, 0, __$temp3;}
	// end inline asm
	setp.eq.s16 	%p8, %rs93, 0;
	@%p8 bra 	$L__BB4_10;
	neg.f32 	%f51, %f46;
	fma.rn.f32 	%f52, %f51, %f49, %f45;
	fma.rn.f32 	%f50, %f47, %f52, %f49;
	// begin inline asm
	{  cvt.rn.f16.f32 %rs242, %f50;}

	// end inline asm
$L__BB4_10:
	// begin inline asm
	{ .reg .pred __$temp3;
  setp.ge.f16  __$temp3, %rs3, %rs45;
  selp.u16 %rs97, 1, 0, __$temp3;}
	// end inline asm
	setp.ne.s16 	%p9, %rs97, 0;
	mov.u16 	%rs243, %rs3;
	@%p9 bra 	$L__BB4_15;
	// begin inline asm
	{ .reg .pred __$temp3;
  setp.le.f16  __$temp3, %rs3, %rs46;
  selp.u16 %rs100, 1, 0, __$temp3;}
	// end inline asm
	setp.ne.s16 	%p10, %rs100, 0;
	mov.u16 	%rs243, %rs47;
	@%p10 bra 	$L__BB4_15;
	// begin inline asm
	{add.f16 %rs103,%rs3,%rs45;
}
	// end inline asm
	// begin inline asm
	{mul.f16 %rs106,%rs3,%rs103;
}
	// end inline asm
	// begin inline asm
	{  cvt.f32.f16 %f53, %rs106;}

	// end inline asm
	// begin inline asm
	{  cvt.f32.f16 %f54, %rs48;}

	// end inline asm
	// begin inline asm
	{rcp.approx.ftz.f32 %f55, %f54;
}
	// end inline asm
	mul.f32 	%f57, %f53, %f55;
	// begin inline asm
	{  cvt.rn.f16.f32 %rs243, %f57;}

	// end inline asm
	// begin inline asm
	{abs.f16 %rs112,%rs243;
}
	// end inline asm
	mov.b16 	%rs116, 143;
	// begin inline asm
	{ .reg .pred __$temp3;
  setp.lt.f16  __$temp3, %rs112, %rs116;
  selp.u16 %rs114, 1, 0, __$temp3;}
	// end inline asm
	setp.eq.s16 	%p11, %rs114, 0;
	@%p11 bra 	$L__BB4_15;
	// begin inline asm
	{ .reg .pred __$temp3;
  setp.lt.f16  __$temp3, %rs47, %rs112;
  selp.u16 %rs117, 1, 0, __$temp3;}
	// end inline asm
	setp.eq.s16 	%p12, %rs117, 0;
	@%p12 bra 	$L__BB4_15;
	neg.f32 	%f59, %f54;
	fma.rn.f32 	%f60, %f59, %f57, %f53;
	fma.rn.f32 	%f58, %f55, %f60, %f57;
	// begin inline asm
	{  cvt.rn.f16.f32 %rs243, %f58;}

	// end inline asm
$L__BB4_15:
	// begin inline asm
	{ .reg .pred __$temp3;
  setp.ge.f16  __$temp3, %rs4, %rs45;
  selp.u16 %rs121, 1, 0, __$temp3;}
	// end inline asm
	setp.ne.s16 	%p13, %rs121, 0;
	mov.u16 	%rs244, %rs4;
	@%p13 bra 	$L__BB4_20;
	// begin inline asm
	{ .reg .pred __$temp3;
  setp.le.f16  __$temp3, %rs4, %rs46;
  selp.u16 %rs124, 1, 0, __$temp3;}
	// end inline asm
	setp.ne.s16 	%p14, %rs124, 0;
	mov.u16 	%rs244, %rs47;
	@%p14 bra 	$L__BB4_20;
	// begin inline asm
	{add.f16 %rs127,%rs4,%rs45;
}
	// end inline asm
	// begin inline asm
	{mul.f16 %rs130,%rs4,%rs127;
}
	// end inline asm
	// begin inline asm
	{  cvt.f32.f16 %f61, %rs130;}

	// end inline asm
	// begin inline asm
	{  cvt.f32.f16 %f62, %rs48;}

	// end inline asm
	// begin inline asm
	{rcp.approx.ftz.f32 %f63, %f62;
}
	// end inline asm
	mul.f32 	%f65, %f61, %f63;
	// begin inline asm
	{  cvt.rn.f16.f32 %rs244, %f65;}

	// end inline asm
	// begin inline asm
	{abs.f16 %rs136,%rs244;
}
	// end inline asm
	mov.b16 	%rs140, 143;
	// begin inline asm
	{ .reg .pred __$temp3;
  setp.lt.f16  __$temp3, %rs136, %rs140;
  selp.u16 %rs138, 1, 0, __$temp3;}
	// end inline asm
	setp.eq.s16 	%p15, %rs138, 0;
	@%p15 bra 	$L__BB4_20;
	// begin inline asm
	{ .reg .pred __$temp3;
  setp.lt.f16  __$temp3, %rs47, %rs136;
  selp.u16 %rs141, 1, 0, __$temp3;}
	// end inline asm
	setp.eq.s16 	%p16, %rs141, 0;
	@%p16 bra 	$L__BB4_20;
	neg.f32 	%f67, %f62;
	fma.rn.f32 	%f68, %f67, %f65, %f61;
	fma.rn.f32 	%f66, %f63, %f68, %f65;
	// begin inline asm
	{  cvt.rn.f16.f32 %rs244, %f66;}

	// end inline asm
$L__BB4_20:
	// begin inline asm
	{ .reg .pred __$temp3;
  setp.ge.f16  __$temp3, %rs5, %rs45;
  selp.u16 %rs145, 1, 0, __$temp3;}
	// end inline asm
	setp.ne.s16 	%p17, %rs145, 0;
	mov.u16 	%rs245, %rs5;
	@%p17 bra 	$L__BB4_25;
	// begin inline asm
	{ .reg .pred __$temp3;
  setp.le.f16  __$temp3, %rs5, %rs46;
  selp.u16 %rs148, 1, 0, __$temp3;}
	// end inline asm
	setp.ne.s16 	%p18, %rs148, 0;
	mov.u16 	%rs245, %rs47;
	@%p18 bra 	$L__BB4_25;
	// begin inline asm
	{add.f16 %rs151,%rs5,%rs45;
}
	// end inline asm
	// begin inline asm
	{mul.f16 %rs154,%rs5,%rs151;
}
	// end inline asm
	// begin inline asm
	{  cvt.f32.f16 %f69, %rs154;}

	// end inline asm
	// begin inline asm
	{  cvt.f32.f16 %f70, %rs48;}

	// end inline asm
	// begin inline asm
	{rcp.approx.ftz.f32 %f71, %f70;
}
	// end inline asm
	mul.f32 	%f73, %f69, %f71;
	// begin inline asm
	{  cvt.rn.f16.f32 %rs245, %f73;}

	// end inline asm
	// begin inline asm
	{abs.f16 %rs160,%rs245;
}
	// end inline asm
	mov.b16 	%rs164, 143;
	// begin inline asm
	{ .reg .pred __$temp3;
  setp.lt.f16  __$temp3, %rs160, %rs164;
  selp.u16 %rs162, 1, 0, __$temp3;}
	// end inline asm
	setp.eq.s16 	%p19, %rs162, 0;
	@%p19 bra 	$L__BB4_25;
	// begin inline asm
	{ .reg .pred __$temp3;
  setp.lt.f16  __$temp3, %rs47, %rs160;
  selp.u16 %rs165, 1, 0, __$temp3;}
	// end inline asm
	setp.eq.s16 	%p20, %rs165, 0;
	@%p20 bra 	$L__BB4_25;
	neg.f32 	%f75, %f70;
	fma.rn.f32 	%f76, %f75, %f73, %f69;
	fma.rn.f32 	%f74, %f71, %f76, %f73;
	// begin inline asm
	{  cvt.rn.f16.f32 %rs245, %f74;}

	// end inline asm
$L__BB4_25:
	// begin inline asm
	{ .reg .pred __$temp3;
  setp.ge.f16  __$temp3, %rs6, %rs45;
  selp.u16 %rs169, 1, 0, __$temp3;}
	// end inline asm
	setp.ne.s16 	%p21, %rs169, 0;
	mov.u16 	%rs246, %rs6;
	@%p21 bra 	$L__BB4_30;
	// begin inline asm
	{ .reg .pred __$temp3;
  setp.le.f16  __$temp3, %rs6, %rs46;
  selp.u16 %rs172, 1, 0, __$temp3;}
	// end inline asm
	setp.ne.s16 	%p22, %rs172, 0;
	mov.u16 	%rs246, %rs47;
	@%p22 bra 	$L__BB4_30;
	// begin inline asm
	{add.f16 %rs175,%rs6,%rs45;
}
	// end inline asm
	// begin inline asm
	{mul.f16 %rs178,%rs6,%rs175;
}
	// end inline asm
	// begin inline asm
	{  cvt.f32.f16 %f77, %rs178;}

	// end inline asm
	// begin inline asm
	{  cvt.f32.f16 %f78, %rs48;}

	// end inline asm
	// begin inline asm
	{rcp.approx.ftz.f32 %f79, %f78;
}
	// end inline asm
	mul.f32 	%f81, %f77, %f79;
	// begin inline asm
	{  cvt.rn.f16.f32 %rs246, %f81;}

	// end inline asm
	// begin inline asm
	{abs.f16 %rs184,%rs246;
}
	// end inline asm
	mov.b16 	%rs188, 143;
	// begin inline asm
	{ .reg .pred __$temp3;
  setp.lt.f16  __$temp3, %rs184, %rs188;
  selp.u16 %rs186, 1, 0, __$temp3;}
	// end inline asm
	setp.eq.s16 	%p23, %rs186, 0;
	@%p23 bra 	$L__BB4_30;
	// begin inline asm
	{ .reg .pred __$temp3;
  setp.lt.f16  __$temp3, %rs47, %rs184;
  selp.u16 %rs189, 1, 0, __$temp3;}
	// end inline asm
	setp.eq.s16 	%p24, %rs189, 0;
	@%p24 bra 	$L__BB4_30;
	neg.f32 	%f83, %f78;
	fma.rn.f32 	%f84, %f83, %f81, %f77;
	fma.rn.f32 	%f82, %f79, %f84, %f81;
	// begin inline asm
	{  cvt.rn.f16.f32 %rs246, %f82;}

	// end inline asm
$L__BB4_30:
	// begin inline asm
	{ .reg .pred __$temp3;
  setp.ge.f16  __$temp3, %rs7, %rs45;
  selp.u16 %rs193, 1, 0, __$temp3;}
	// end inline asm
	setp.ne.s16 	%p25, %rs193, 0;
	mov.u16 	%rs247, %rs7;
	@%p25 bra 	$L__BB4_35;
	// begin inline asm
	{ .reg .pred __$temp3;
  setp.le.f16  __$temp3, %rs7, %rs46;
  selp.u16 %rs196, 1, 0, __$temp3;}
	// end inline asm
	setp.ne.s16 	%p26, %rs196, 0;
	mov.u16 	%rs247, %rs47;
	@%p26 bra 	$L__BB4_35;
	// begin inline asm
	{add.f16 %rs199,%rs7,%rs45;
}
	// end inline asm
	// begin inline asm
	{mul.f16 %rs202,%rs7,%rs199;
}
	// end inline asm
	// begin inline asm
	{  cvt.f32.f16 %f85, %rs202;}

	// end inline asm
	// begin inline asm
	{  cvt.f32.f16 %f86, %rs48;}

	// end inline asm
	// begin inline asm
	{rcp.approx.ftz.f32 %f87, %f86;
}
	// end inline asm
	mul.f32 	%f89, %f85, %f87;
	// begin inline asm
	{  cvt.rn.f16.f32 %rs247, %f89;}

	// end inline asm
	// begin inline asm
	{abs.f16 %rs208,%rs247;
}
	// end inline asm
	mov.b16 	%rs212, 143;
	// begin inline asm
	{ .reg .pred __$temp3;
  setp.lt.f16  __$temp3, %rs208, %rs212;
  selp.u16 %rs210, 1, 0, __$temp3;}
	// end inline asm
	setp.eq.s16 	%p27, %rs210, 0;
	@%p27 bra 	$L__BB4_35;
	// begin inline asm
	{ .reg .pred __$temp3;
  setp.lt.f16  __$temp3, %rs47, %rs208;
  selp.u16 %rs213, 1, 0, __$temp3;}
	// end inline asm
	setp.eq.s16 	%p28, %rs213, 0;
	@%p28 bra 	$L__BB4_35;
	neg.f32 	%f91, %f86;
	fma.rn.f32 	%f92, %f91, %f89, %f85;
	fma.rn.f32 	%f90, %f87, %f92, %f89;
	// begin inline asm
	{  cvt.rn.f16.f32 %rs247, %f90;}

	// end inline asm
$L__BB4_35:
	// begin inline asm
	{ .reg .pred __$temp3;
  setp.ge.f16  __$temp3, %rs8, %rs45;
  selp.u16 %rs217, 1, 0, __$temp3;}
	// end inline asm
	setp.ne.s16 	%p29, %rs217, 0;
	mov.u16 	%rs248, %rs8;
	@%p29 bra 	$L__BB4_40;
	// begin inline asm
	{ .reg .pred __$temp3;
  setp.le.f16  __$temp3, %rs8, %rs46;
  selp.u16 %rs220, 1, 0, __$temp3;}
	// end inline asm
	setp.ne.s16 	%p30, %rs220, 0;
	mov.u16 	%rs248, %rs47;
	@%p30 bra 	$L__BB4_40;
	// begin inline asm
	{add.f16 %rs223,%rs8,%rs45;
}
	// end inline asm
	// begin inline asm
	{mul.f16 %rs226,%rs8,%rs223;
}
	// end inline asm
	// begin inline asm
	{  cvt.f32.f16 %f93, %rs226;}

	// end inline asm
	// begin inline asm
	{  cvt.f32.f16 %f94, %rs48;}

	// end inline asm
	// begin inline asm
	{rcp.approx.ftz.f32 %f95, %f94;
}
	// end inline asm
	mul.f32 	%f97, %f93, %f95;
	// begin inline asm
	{  cvt.rn.f16.f32 %rs248, %f97;}

	// end inline asm
	// begin inline asm
	{abs.f16 %rs232,%rs248;
}
	// end inline asm
	mov.b16 	%rs236, 143;
	// begin inline asm
	{ .reg .pred __$temp3;
  setp.lt.f16  __$temp3, %rs232, %rs236;
  selp.u16 %rs234, 1, 0, __$temp3;}
	// end inline asm
	setp.eq.s16 	%p31, %rs234, 0;
	@%p31 bra 	$L__BB4_40;
	// begin inline asm
	{ .reg .pred __$temp3;
  setp.lt.f16  __$temp3, %rs47, %rs232;
  selp.u16 %rs237, 1, 0, __$temp3;}
	// end inline asm
	setp.eq.s16 	%p32, %rs237, 0;
	@%p32 bra 	$L__BB4_40;
	neg.f32 	%f99, %f94;
	fma.rn.f32 	%f100, %f99, %f97, %f93;
	fma.rn.f32 	%f98, %f95, %f100, %f97;
	// begin inline asm
	{  cvt.rn.f16.f32 %rs248, %f98;}

	// end inline asm
$L__BB4_40:
	setp.ge.s32 	%p33, %r1, %r2;
	cvta.to.global.u64 	%rd7, %rd2;
	add.s64 	%rd1, %rd7, %rd5;
	@%p33 bra 	$L__BB4_42;
	mov.b32 	%r11, {%rs241, %rs242};
	st.global.u32 	[%rd1], %r11;
$L__BB4_42:
	add.s32 	%r12, %r1, 2;
	setp.ge.s32 	%p34, %r12, %r2;
	@%p34 bra 	$L__BB4_44;
	mov.b32 	%r13, {%rs243, %rs244};
	st.global.u32 	[%rd1+4], %r13;
$L__BB4_44:
	add.s32 	%r14, %r1, 4;
	setp.ge.s32 	%p35, %r14, %r2;
	@%p35 bra 	$L__BB4_46;
	mov.b32 	%r15, {%rs245, %rs246};
	st.global.u32 	[%rd1+8], %r15;
$L__BB4_46:
	add.s32 	%r16, %r1, 6;
	setp.ge.s32 	%p36, %r16, %r2;
	@%p36 bra 	$L__BB4_48;
	mov.b32 	%r17, {%rs247, %rs248};
	st.global.u32 	[%rd1+12], %r17;
$L__BB4_48:
	ret;

}
	// .globl	_Z28hardswish_fp16x8_pack_kernelP6__halfS0_i
.visible .entry _Z28hardswish_fp16x8_pack_kernelP6__halfS0_i(
	.param .u64 .ptr .align 1 _Z28hardswish_fp16x8_pack_kernelP6__halfS0_i_param_0,
	.param .u64 .ptr .align 1 _Z28hardswish_fp16x8_pack_kernelP6__halfS0_i_param_1,
	.param .u32 _Z28hardswish_fp16x8_pack_kernelP6__halfS0_i_param_2
)
{
	.reg .pred 	%p<34>;
	.reg .b16 	%rs<249>;
	.reg .b32 	%r<16>;
	.reg .b32 	%f<109>;
	.reg .b64 	%rd<9>;

	ld.param.u64 	%rd2, [_Z28hardswish_fp16x8_pack_kernelP6__halfS0_i_param_0];
	ld.param.u64 	%rd1, [_Z28hardswish_fp16x8_pack_kernelP6__halfS0_i_param_1];
	ld.param.u32 	%r2, [_Z28hardswish_fp16x8_pack_kernelP6__halfS0_i_param_2];
	cvta.to.global.u64 	%rd3, %rd2;
	mov.u32 	%r3, %ctaid.x;
	mov.u32 	%r4, %ntid.x;
	mov.u32 	%r5, %tid.x;
	mad.lo.s32 	%r6, %r3, %r4, %r5;
	shl.b32 	%r1, %r6, 3;
	mul.wide.s32 	%rd4, %r1, 2;
	add.s64 	%rd5, %rd3, %rd4;
	ld.global.v4.f32 	{%f40, %f1, %f2, %f3}, [%rd5];
	mov.f32 	%f36, 0f40400000;
	// begin inline asm
	{  cvt.rn.f16.f32 %rs45, %f36;}

	// end inline asm
	mov.f32 	%f37, 0fC0400000;
	// begin inline asm
	{  cvt.rn.f16.f32 %rs46, %f37;}

	// end inline asm
	mov.f32 	%f38, 0f00000000;
	// begin inline asm
	{  cvt.rn.f16.f32 %rs47, %f38;}

	// end inline asm
	mov.f32 	%f39, 0f40C00000;
	// begin inline asm
	{  cvt.rn.f16.f32 %rs48, %f39;}

	// end inline asm
	mov.b32 	%r7, %f40;
	mov.b32 	{%rs6, %rs5}, %r7;
	// begin inline asm
	{ .reg .pred __$temp3;
  setp.ge.f16  __$temp3, %rs6, %rs45;
  selp.u16 %rs49, 1, 0, __$temp3;}
	// end inline asm
	setp.ne.s16 	%p1, %rs49, 0;
	mov.u16 	%rs241, %rs6;
	@%p1 bra 	$L__BB5_5;
	// begin inline asm
	{ .reg .pred __$temp3;
  setp.le.f16  __$temp3, %rs6, %rs46;
  selp.u16 %rs52, 1, 0, __$temp3;}
	// end inline asm
	setp.ne.s16 	%p2, %rs52, 0;
	mov.u16 	%rs241, %rs47;
	@%p2 bra 	$L__BB5_5;
	// begin inline asm
	{add.f16 %rs55,%rs6,%rs45;
}
	// end inline asm
	// begin inline asm
	{mul.f16 %rs58,%rs6,%rs55;
}
	// end inline asm
	// begin inline asm
	{  cvt.f32.f16 %f41, %rs58;}

	// end inline asm
	// begin inline asm
	{  cvt.f32.f16 %f42, %rs48;}

	// end inline asm
	// begin inline asm
	{rcp.approx.ftz.f32 %f43, %f42;
}
	// end inline asm
	mul.f32 	%f45, %f41, %f43;
	// begin inline asm
	{  cvt.rn.f16.f32 %rs241, %f45;}

	// end inline asm
	// begin inline asm
	{abs.f16 %rs64,%rs241;
}
	// end inline asm
	mov.b16 	%rs68, 143;
	// begin inline asm
	{ .reg .pred __$temp3;
  setp.lt.f16  __$temp3, %rs64, %rs68;
  selp.u16 %rs66, 1, 0, __$temp3;}
	// end inline asm
	setp.eq.s16 	%p3, %rs66, 0;
	@%p3 bra 	$L__BB5_5;
	// begin inline asm
	{ .reg .pred __$temp3;
  setp.lt.f16  __$temp3, %rs47, %rs64;
  selp.u16 %rs69, 1, 0, __$temp3;}
	// end inline asm
	setp.eq.s16 	%p4, %rs69, 0;
	@%p4 bra 	$L__BB5_5;
	neg.f32 	%f47, %f42;
	fma.rn.f32 	%f48, %f47, %f45, %f41;
	fma.rn.f32 	%f46, %f43, %f48, %f45;
	// begin inline asm
	{  cvt.rn.f16.f32 %rs241, %f46;}

	// end inline asm
$L__BB5_5:
	// begin inline asm
	{ .reg .pred __$temp3;
  setp.ge.f16  __$temp3, %rs5, %rs45;
  selp.u16 %rs73, 1, 0, __$temp3;}
	// end inline asm
	setp.ne.s16 	%p5, %rs73, 0;
	mov.u16 	%rs242, %rs5;
	@%p5 bra 	$L__BB5_10;
	// begin inline asm
	{ .reg .pred __$temp3;
  setp.le.f16  __$temp3, %rs5, %rs46;
  selp.u16 %rs76, 1, 0, __$temp3;}
	// end inline asm
	setp.ne.s16 	%p6, %rs76, 0;
	mov.u16 	%rs242, %rs47;
	@%p6 bra 	$L__BB5_10;
	// begin inline asm
	{add.f16 %rs79,%rs5,%rs45;
}
	// end inline asm
	// begin inline asm
	{mul.f16 %rs82,%rs5,%rs79;
}
	// end inline asm
	// begin inline asm
	{  cvt.f32.f16 %f49, %rs82;}

	// end inline asm
	// begin inline asm
	{  cvt.f32.f16 %f50, %rs48;}

	// end inline asm
	// begin inline asm
	{rcp.approx.ftz.f32 %f51, %f50;
}
	// end inline asm
	mul.f32 	%f53, %f49, %f51;
	// begin inline asm
	{  cvt.rn.f16.f32 %rs242, %f53;}

	// end inline asm
	// begin inline asm
	{abs.f16 %rs88,%rs242;
}
	// end inline asm
	mov.b16 	%rs92, 143;
	// begin inline asm
	{ .reg .pred __$temp3;
  setp.lt.f16  __$temp3, %rs88, %rs92;
  selp.u16 %rs90, 1, 0, __$temp3;}
	// end inline asm
	setp.eq.s16 	%p7, %rs90, 0;
	@%p7 bra 	$L__BB5_10;
	// begin inline asm
	{ .reg .pred __$temp3;
  setp.lt.f16  __$temp3, %rs47, %rs88;
  selp.u16 %rs93, 1, 0, __$temp3;}
	// end inline asm
	setp.eq.s16 	%p8, %rs93, 0;
	@%p8 bra 	$L__BB5_10;
	neg.f32 	%f55, %f50;
	fma.rn.f32 	%f56, %f55, %f53, %f49;
	fma.rn.f32 	%f54, %f51, %f56, %f53;
	// begin inline asm
	{  cvt.rn.f16.f32 %rs242, %f54;}

	// end inline asm
$L__BB5_10:
	mov.b32 	%r8, %f1;
	mov.b32 	{%rs16, %rs15}, %r8;
	// begin inline asm
	{ .reg .pred __$temp3;
  setp.ge.f16  __$temp3, %rs16, %rs45;
  selp.u16 %rs97, 1, 0, __$temp3;}
	// end inline asm
	setp.ne.s16 	%p9, %rs97, 0;
	mov.u16 	%rs243, %rs16;
	@%p9 bra 	$L__BB5_15;
	// begin inline asm
	{ .reg .pred __$temp3;
  setp.le.f16  __$temp3, %rs16, %rs46;
  selp.u16 %rs100, 1, 0, __$temp3;}
	// end inline asm
	setp.ne.s16 	%p10, %rs100, 0;
	mov.u16 	%rs243, %rs47;
	@%p10 bra 	$L__BB5_15;
	// begin inline asm
	{add.f16 %rs103,%rs16,%rs45;
}
	// end inline asm
	// begin inline asm
	{mul.f16 %rs106,%rs16,%rs103;
}
	// end inline asm
	// begin inline asm
	{  cvt.f32.f16 %f57, %rs106;}

	// end inline asm
	// begin inline asm
	{  cvt.f32.f16 %f58, %rs48;}

	// end inline asm
	// begin inline asm
	{rcp.approx.ftz.f32 %f59, %f58;
}
	// end inline asm
	mul.f32 	%f61, %f57, %f59;
	// begin inline asm
	{  cvt.rn.f16.f32 %rs243, %f61;}

	// end inline asm
	// begin inline asm
	{abs.f16 %rs112,%rs243;
}
	// end inline asm
	mov.b16 	%rs116, 143;
	// begin inline asm
	{ .reg .pred __$temp3;
  setp.lt.f16  __$temp3, %rs112, %rs116;
  selp.u16 %rs114, 1, 0, __$temp3;}
	// end inline asm
	setp.eq.s16 	%p11, %rs114, 0;
	@%p11 bra 	$L__BB5_15;
	// begin inline asm
	{ .reg .pred __$temp3;
  setp.lt.f16  __$temp3, %rs47, %rs112;
  selp.u16 %rs117, 1, 0, __$temp3;}
	// end inline asm
	setp.eq.s16 	%p12, %rs117, 0;
	@%p12 bra 	$L__BB5_15;
	neg.f32 	%f63, %f58;
	fma.rn.f32 	%f64, %f63, %f61, %f57;
	fma.rn.f32 	%f62, %f59, %f64, %f61;
	// begin inline asm
	{  cvt.rn.f16.f32 %rs243, %f62;}

	// end inline asm
$L__BB5_15:
	// begin inline asm
	{ .reg .pred __$temp3;
  setp.ge.f16  __$temp3, %rs15, %rs45;
  selp.u16 %rs121, 1, 0, __$temp3;}
	// end inline asm
	setp.ne.s16 	%p13, %rs121, 0;
	mov.u16 	%rs244, %rs15;
	@%p13 bra 	$L__BB5_20;
	// begin inline asm
	{ .reg .pred __$temp3;
  setp.le.f16  __$temp3, %rs15, %rs46;
  selp.u16 %rs124, 1, 0, __$temp3;}
	// end inline asm
	setp.ne.s16 	%p14, %rs124, 0;
	mov.u16 	%rs244, %rs47;
	@%p14 bra 	$L__BB5_20;
	// begin inline asm
	{add.f16 %rs127,%rs15,%rs45;
}
	// end inline asm
	// begin inline asm
	{mul.f16 %rs130,%rs15,%rs127;
}
	// end inline asm
	// begin inline asm
	{  cvt.f32.f16 %f65, %rs130;}

	// end inline asm
	// begin inline asm
	{  cvt.f32.f16 %f66, %rs48;}

	// end inline asm
	// begin inline asm
	{rcp.approx.ftz.f32 %f67, %f66;
}
	// end inline asm
	mul.f32 	%f69, %f65, %f67;
	// begin inline asm
	{  cvt.rn.f16.f32 %rs244, %f69;}

	// end inline asm
	// begin inline asm
	{abs.f16 %rs136,%rs244;
}
	// end inline asm
	mov.b16 	%rs140, 143;
	// begin inline asm
	{ .reg .pred __$temp3;
  setp.lt.f16  __$temp3, %rs136, %rs140;
  selp.u16 %rs138, 1, 0, __$temp3;}
	// end inline asm
	setp.eq.s16 	%p15, %rs138, 0;
	@%p15 bra 	$L__BB5_20;
	// begin inline asm
	{ .reg .pred __$temp3;
  setp.lt.f16  __$temp3, %rs47, %rs136;
  selp.u16 %rs141, 1, 0, __$temp3;}
	// end inline asm
	setp.eq.s16 	%p16, %rs141, 0;
	@%p16 bra 	$L__BB5_20;
	neg.f32 	%f71, %f66;
	fma.rn.f32 	%f72, %f71, %f69, %f65;
	fma.rn.f32 	%f70, %f67, %f72, %f69;
	// begin inline asm
	{  cvt.rn.f16.f32 %rs244, %f70;}

	// end inline asm
$L__BB5_20:
	mov.b32 	%r9, %f2;
	mov.b32 	{%rs26, %rs25}, %r9;
	// begin inline asm
	{ .reg .pred __$temp3;
  setp.ge.f16  __$temp3, %rs26, %rs45;
  selp.u16 %rs145, 1, 0, __$temp3;}
	// end inline asm
	setp.ne.s16 	%p17, %rs145, 0;
	mov.u16 	%rs245, %rs26;
	@%p17 bra 	$L__BB5_25;
	// begin inline asm
	{ .reg .pred __$temp3;
  setp.le.f16  __$temp3, %rs26, %rs46;
  selp.u16 %rs148, 1, 0, __$temp3;}
	// end inline asm
	setp.ne.s16 	%p18, %rs148, 0;
	mov.u16 	%rs245, %rs47;
	@%p18 bra 	$L__BB5_25;
	// begin inline asm
	{add.f16 %rs151,%rs26,%rs45;
}
	// end inline asm
	// begin inline asm
	{mul.f16 %rs154,%rs26,%rs151;
}
	// end inline asm
	// begin inline asm
	{  cvt.f32.f16 %f73, %rs154;}

	// end inline asm
	// begin inline asm
	{  cvt.f32.f16 %f74, %rs48;}

	// end inline asm
	// begin inline asm
	{rcp.approx.ftz.f32 %f75, %f74;
}
	// end inline asm
	mul.f32 	%f77, %f73, %f75;
	// begin inline asm
	{  cvt.rn.f16.f32 %rs245, %f77;}

	// end inline asm
	// begin inline asm
	{abs.f16 %rs160,%rs245;
}
	// end inline asm
	mov.b16 	%rs164, 143;
	// begin inline asm
	{ .reg .pred __$temp3;
  setp.lt.f16  __$temp3, %rs160, %rs164;
  selp.u16 %rs162, 1, 0, __$temp3;}
	// end inline asm
	setp.eq.s16 	%p19, %rs162, 0;
	@%p19 bra 	$L__BB5_25;
	// begin inline asm
	{ .reg .pred __$temp3;
  setp.lt.f16  __$temp3, %rs47, %rs160;
  selp.u16 %rs165, 1, 0, __$temp3;}
	// end inline asm
	setp.eq.s16 	%p20, %rs165, 0;
	@%p20 bra 	$L__BB5_25;
	neg.f32 	%f79, %f74;
	fma.rn.f32 	%f80, %f79, %f77, %f73;
	fma.rn.f32 	%f78, %f75, %f80, %f77;
	// begin inline asm
	{  cvt.rn.f16.f32 %rs245, %f78;}

	// end inline asm
$L__BB5_25:
	// begin inline asm
	{ .reg .pred __$temp3;
  setp.ge.f16  __$temp3, %rs25, %rs45;
  selp.u16 %rs169, 1, 0, __$temp3;}
	// end inline asm
	setp.ne.s16 	%p21, %rs169, 0;
	mov.u16 	%rs246, %rs25;
	@%p21 bra 	$L__BB5_30;
	// begin inline asm
	{ .reg .pred __$temp3;
  setp.le.f16  __$temp3, %rs25, %rs46;
  selp.u16 %rs172, 1, 0, __$temp3;}
	// end inline asm
	setp.ne.s16 	%p22, %rs172, 0;
	mov.u16 	%rs246, %rs47;
	@%p22 bra 	$L__BB5_30;
	// begin inline asm
	{add.f16 %rs175,%rs25,%rs45;
}
	// end inline asm
	// begin inline asm
	{mul.f16 %rs178,%rs25,%rs175;
}
	// end inline asm
	// begin inline asm
	{  cvt.f32.f16 %f81, %rs178;}

	// end inline asm
	// begin inline asm
	{  cvt.f32.f16 %f82, %rs48;}

	// end inline asm
	// begin inline asm
	{rcp.approx.ftz.f32 %f83, %f82;
}
	// end inline asm
	mul.f32 	%f85, %f81, %f83;
	// begin inline asm
	{  cvt.rn.f16.f32 %rs246, %f85;}

	// end inline asm
	// begin inline asm
	{abs.f16 %rs184,%rs246;
}
	// end inline asm
	mov.b16 	%rs188, 143;
	// begin inline asm
	{ .reg .pred __$temp3;
  setp.lt.f16  __$temp3, %rs184, %rs188;
  selp.u16 %rs186, 1, 0, __$temp3;}
	// end inline asm
	setp.eq.s16 	%p23, %rs186, 0;
	@%p23 bra 	$L__BB5_30;
	// begin inline asm
	{ .reg .pred __$temp3;
  setp.lt.f16  __$temp3, %rs47, %rs184;
  selp.u16 %rs189, 1, 0, __$temp3;}
	// end inline asm
	setp.eq.s16 	%p24, %rs189, 0;
	@%p24 bra 	$L__BB5_30;
	neg.f32 	%f87, %f82;
	fma.rn.f32 	%f88, %f87, %f85, %f81;
	fma.rn.f32 	%f86, %f83, %f88, %f85;
	// begin inline asm
	{  cvt.rn.f16.f32 %rs246, %f86;}

	// end inline asm
$L__BB5_30:
	mov.b32 	%r10, %f3;
	mov.b32 	{%rs36, %rs35}, %r10;
	// begin inline asm
	{ .reg .pred __$temp3;
  setp.ge.f16  __$temp3, %rs36, %rs45;
  selp.u16 %rs193, 1, 0, __$temp3;}
	// end inline asm
	setp.ne.s16 	%p25, %rs193, 0;
	mov.u16 	%rs247, %rs36;
	@%p25 bra 	$L__BB5_35;
	// begin inline asm
	{ .reg .pred __$temp3;
  setp.le.f16  __$temp3, %rs36, %rs46;
  selp.u16 %rs196, 1, 0, __$temp3;}
	// end inline asm
	setp.ne.s16 	%p26, %rs196, 0;
	mov.u16 	%rs247, %rs47;
	@%p26 bra 	$L__BB5_35;
	// begin inline asm
	{add.f16 %rs199,%rs36,%rs45;
}
	// end inline asm
	// begin inline asm
	{mul.f16 %rs202,%rs36,%rs199;
}
	// end inline asm
	// begin inline asm
	{  cvt.f32.f16 %f89, %rs202;}

	// end inline asm
	// begin inline asm
	{  cvt.f32.f16 %f90, %rs48;}

	// end inline asm
	// begin inline asm
	{rcp.approx.ftz.f32 %f91, %f90;
}
	// end inline asm
	mul.f32 	%f93, %f89, %f91;
	// begin inline asm
	{  cvt.rn.f16.f32 %rs247, %f93;}

	// end inline asm
	// begin inline asm
	{abs.f16 %rs208,%rs247;
}
	// end inline asm
	mov.b16 	%rs212, 143;
	// begin inline asm
	{ .reg .pred __$temp3;
  setp.lt.f16  __$temp3, %rs208, %rs212;
  selp.u16 %rs210, 1, 0, __$temp3;}
	// end inline asm
	setp.eq.s16 	%p27, %rs210, 0;
	@%p27 bra 	$L__BB5_35;
	// begin inline asm
	{ .reg .pred __$temp3;
  setp.lt.f16  __$temp3, %rs47, %rs208;
  selp.u16 %rs213, 1, 0, __$temp3;}
	// end inline asm
	setp.eq.s16 	%p28, %rs213, 0;
	@%p28 bra 	$L__BB5_35;
	neg.f32 	%f95, %f90;
	fma.rn.f32 	%f96, %f95, %f93, %f89;
	fma.rn.f32 	%f94, %f91, %f96, %f93;
	// begin inline asm
	{  cvt.rn.f16.f32 %rs247, %f94;}

	// end inline asm
$L__BB5_35:
	// begin inline asm
	{ .reg .pred __$temp3;
  setp.ge.f16  __$temp3, %rs35, %rs45;
  selp.u16 %rs217, 1, 0, __$temp3;}
	// end inline asm
	setp.ne.s16 	%p29, %rs217, 0;
	mov.u16 	%rs248, %rs35;
	@%p29 bra 	$L__BB5_40;
	// begin inline asm
	{ .reg .pred __$temp3;
  setp.le.f16  __$temp3, %rs35, %rs46;
  selp.u16 %rs220, 1, 0, __$temp3;}
	// end inline asm
	setp.ne.s16 	%p30, %rs220, 0;
	mov.u16 	%rs248, %rs47;
	@%p30 bra 	$L__BB5_40;
	// begin inline asm
	{add.f16 %rs223,%rs35,%rs45;
}
	// end inline asm
	// begin inline asm
	{mul.f16 %rs226,%rs35,%rs223;
}
	// end inline asm
	// begin inline asm
	{  cvt.f32.f16 %f97, %rs226;}

	// end inline asm
	// begin inline asm
	{  cvt.f32.f16 %f98, %rs48;}

	// end inline asm
	// begin inline asm
	{rcp.approx.ftz.f32 %f99, %f98;
}
	// end inline asm
	mul.f32 	%f101, %f97, %f99;
	// begin inline asm
	{  cvt.rn.f16.f32 %rs248, %f101;}

	// end inline asm
	// begin inline asm
	{abs.f16 %rs232,%rs248;
}
	// end inline asm
	mov.b16 	%rs236, 143;
	// begin inline asm
	{ .reg .pred __$temp3;
  setp.lt.f16  __$temp3, %rs232, %rs236;
  selp.u16 %rs234, 1, 0, __$temp3;}
	// end inline asm
	setp.eq.s16 	%p31, %rs234, 0;
	@%p31 bra 	$L__BB5_40;
	// begin inline asm
	{ .reg .pred __$temp3;
  setp.lt.f16  __$temp3, %rs47, %rs232;
  selp.u16 %rs237, 1, 0, __$temp3;}
	// end inline asm
	setp.eq.s16 	%p32, %rs237, 0;
	@%p32 bra 	$L__BB5_40;
	neg.f32 	%f103, %f98;
	fma.rn.f32 	%f104, %f103, %f101, %f97;
	fma.rn.f32 	%f102, %f99, %f104, %f101;
	// begin inline asm
	{  cvt.rn.f16.f32 %rs248, %f102;}

	// end inline asm
$L__BB5_40:
	add.s32 	%r11, %r1, 7;
	setp.ge.s32 	%p33, %r11, %r2;
	@%p33 bra 	$L__BB5_42;
	cvta.to.global.u64 	%rd6, %rd1;
	add.s64 	%rd8, %rd6, %rd4;
	mov.b32 	%r12, {%rs241, %rs242};
	mov.b32 	%r13, {%rs243, %rs244};
	mov.b32 	%r14, {%rs247, %rs248};
	mov.b32 	%f105, %r14;
	mov.b32 	%r15, {%rs245, %rs246};
	mov.b32 	%f106, %r15;
	mov.b32 	%f107, %r13;
	mov.b32 	%f108, %r12;
	st.global.v4.f32 	[%rd8], {%f108, %f107, %f106, %f105};
$L__BB5_42:
	ret;

}


// ===== COMPILED SASS (sm_100) =====

	.target	sm_100

	.elftype	@"ET_EXEC"


//--------------------- .note.nv.tkinfo           --------------------------
	.section	.note.nv.tkinfo,"",@"SHT_NOTE"
	.sectionflags	@"SHF_NOTE_NV_TKINFO"
	.tkinfo
        /*0018*/ 	.word	0x00000002
        /*0030*/ 	.string	""
        /*0030*/ 	.string	"ptxas"
        /*0030*/ 	.string	"Cuda compilation tools, release 13.0, V13.0.88"
        /*0030*/ 	.string	"Build cuda_13.0.r13.0/compiler.36424714_0"
        /*0030*/ 	.string	"-arch sm_100 -m 64 "



//--------------------- .note.nv.cuinfo           --------------------------
	.section	.note.nv.cuinfo,"",@"SHT_NOTE"
	.sectionflags	@"SHF_NOTE_NV_CUINFO"
        /*0018*/ 	.short	0x0002
        /*001a*/ 	.short	0x0064
        /*001c*/ 	.short	0x0082
	.zero		2


//--------------------- .nv.info                  --------------------------
	.section	.nv.info,"",@"SHT_CUDA_INFO"
	.align	4


	//----- nvinfo : EIATTR_REGCOUNT
	.align		4
        /*0000*/ 	.byte	0x04, 0x2f
        /*0002*/ 	.short	(.L_1 - .L_0)
	.align		4
.L_0:
        /*0004*/ 	.word	index@(_Z21hardswish_fp32_kernelPfS_i)
        /*0008*/ 	.word	0x0000000d


	//----- nvinfo : EIATTR_FRAME_SIZE
	.align		4
.L_1:
        /*000c*/ 	.byte	0x04, 0x11
        /*000e*/ 	.short	(.L_3 - .L_2)
	.align		4
.L_2:
        /*0010*/ 	.word	index@($__internal_1_$__cuda_sm3x_div_rn_noftz_f32_slowpath)
        /*0014*/ 	.word	0x00000000


	//----- nvinfo : EIATTR_FRAME_SIZE
	.align		4
.L_3:
        /*0018*/ 	.byte	0x04, 0x11
        /*001a*/ 	.short	(.L_5 - .L_4)
	.align		4
.L_4:
        /*001c*/ 	.word	index@(_Z21hardswish_fp32_kernelPfS_i)
        /*0020*/ 	.word	0x00000000


	//----- nvinfo : EIATTR_REGCOUNT
	.align		4
.L_5:
        /*0024*/ 	.byte	0x04, 0x2f
        /*0026*/ 	.short	(.L_7 - .L_6)
	.align		4
.L_6:
        /*0028*/ 	.word	index@(_Z23hardswish_fp32x4_kernelPfS_i)
        /*002c*/ 	.word	0x00000016


	//----- nvinfo : EIATTR_FRAME_SIZE
	.align		4
.L_7:
        /*0030*/ 	.byte	0x04, 0x11
        /*0032*/ 	.short	(.L_9 - .L_8)
	.align		4
.L_8:
        /*0034*/ 	.word	index@($__internal_0_$__cuda_sm3x_div_rn_noftz_f32_slowpath)
        /*0038*/ 	.word	0x00000000


	//----- nvinfo : EIATTR_FRAME_SIZE
	.align		4
.L_9:
        /*003c*/ 	.byte	0x04, 0x11
        /*003e*/ 	.short	(.L_11 - .L_10)
	.align		4
.L_10:
        /*0040*/ 	.word	index@(_Z23hardswish_fp32x4_kernelPfS_i)
        /*0044*/ 	.word	0x00000000


	//----- nvinfo : EIATTR_REGCOUNT
	.align		4
.L_11:
        /*0048*/ 	.byte	0x04, 0x2f
        /*004a*/ 	.short	(.L_13 - .L_12)
	.align		4
.L_12:
        /*004c*/ 	.word	index@(_Z21hardswish_fp16_kernelP6__halfS0_i)
        /*0050*/ 	.word	0x0000000a


	//----- nvinfo : EIATTR_FRAME_SIZE
	.align		4
.L_13:
        /*0054*/ 	.byte	0x04, 0x11
        /*0056*/ 	.short	(.L_15 - .L_14)
	.align		4
.L_14:
        /*0058*/ 	.word	index@(_Z21hardswish_fp16_kernelP6__halfS0_i)
        /*005c*/ 	.word	0x00000000


	//----- nvinfo : EIATTR_REGCOUNT
	.align		4
.L_15:
        /*0060*/ 	.byte	0x04, 0x2f
        /*0062*/ 	.short	(.L_17 - .L_16)
	.align		4
.L_16:
        /*0064*/ 	.word	index@(_Z23hardswish_fp16x2_kernelP6__halfS0_i)
        /*0068*/ 	.word	0x0000000a


	//----- nvinfo : EIATTR_FRAME_SIZE
	.align		4
.L_17:
        /*006c*/ 	.byte	0x04, 0x11
        /*006e*/ 	.short	(.L_19 - .L_18)
	.align		4
.L_18:
        /*0070*/ 	.word	index@(_Z23hardswish_fp16x2_kernelP6__halfS0_i)
        /*0074*/ 	.word	0x00000000


	//----- nvinfo : EIATTR_REGCOUNT
	.align		4
.L_19:
        /*0078*/ 	.byte	0x04, 0x2f
        /*007a*/ 	.short	(.L_21 - .L_20)
	.align		4
.L_20:
        /*007c*/ 	.word	index@(_Z22hardswish_f16x8_kernelP6__halfS0_i)
        /*0080*/ 	.word	0x00000010


	//----- nvinfo : EIATTR_FRAME_SIZE
	.align		4
.L_21:
        /*0084*/ 	.byte	0x04, 0x11
        /*0086*/ 	.short	(.L_23 - .L_22)
	.align		4
.L_22:
        /*0088*/ 	.word	index@(_Z22hardswish_f16x8_kernelP6__halfS0_i)
        /*008c*/ 	.word	0x00000000


	//----- nvinfo : EIATTR_REGCOUNT
	.align		4
.L_23:
        /*0090*/ 	.byte	0x04, 0x2f
        /*0092*/ 	.short	(.L_25 - .L_24)
	.align		4
.L_24:
        /*0094*/ 	.word	index@(_Z28hardswish_fp16x8_pack_kernelP6__halfS0_i)
        /*0098*/ 	.word	0x00000012


	//----- nvinfo : EIATTR_FRAME_SIZE
	.align		4
.L_25:
        /*009c*/ 	.byte	0x04, 0x11
        /*009e*/ 	.short	(.L_27 - .L_26)
	.align		4
.L_26:
        /*00a0*/ 	.word	index@(_Z28hardswish_fp16x8_pack_kernelP6__halfS0_i)
        /*00a4*/ 	.word	0x00000000


	//----- nvinfo : EIATTR_MIN_STACK_SIZE
	.align		4
.L_27:
        /*00a8*/ 	.byte	0x04, 0x12
        /*00aa*/ 	.short	(.L_29 - .L_28)
	.align		4
.L_28:
        /*00ac*/ 	.word	index@(_Z28hardswish_fp16x8_pack_kernelP6__halfS0_i)
        /*00b0*/ 	.word	0x00000000


	//----- nvinfo : EIATTR_MIN_STACK_SIZE
	.align		4
.L_29:
        /*00b4*/ 	.byte	0x04, 0x12
        /*00b6*/ 	.short	(.L_31 - .L_30)
	.align		4
.L_30:
        /*00b8*/ 	.word	index@(_Z22hardswish_f16x8_kernelP6__halfS0_i)
        /*00bc*/ 	.word	0x00000000


	//----- nvinfo : EIATTR_MIN_STACK_SIZE
	.align		4
.L_31:
        /*00c0*/ 	.byte	0x04, 0x12
        /*00c2*/ 	.short	(.L_33 - .L_32)
	.align		4
.L_32:
        /*00c4*/ 	.word	index@(_Z23hardswish_fp16x2_kernelP6__halfS0_i)
        /*00c8*/ 	.word	0x00000000


	//----- nvinfo : EIATTR_MIN_STACK_SIZE
	.align		4
.L_33:
        /*00cc*/ 	.byte	0x04, 0x12
        /*00ce*/ 	.short	(.L_35 - .L_34)
	.align		4
.L_34:
        /*00d0*/ 	.word	index@(_Z21hardswish_fp16_kernelP6__halfS0_i)
        /*00d4*/ 	.word	0x00000000


	//----- nvinfo : EIATTR_MIN_STACK_SIZE
	.align		4
.L_35:
        /*00d8*/ 	.byte	0x04, 0x12
        /*00da*/ 	.short	(.L_37 - .L_36)
	.align		4
.L_36:
        /*00dc*/ 	.word	index@(_Z23hardswish_fp32x4_kernelPfS_i)
        /*00e0*/ 	.word	0x00000000


	//----- nvinfo : EIATTR_MIN_STACK_SIZE
	.align		4
.L_37:
        /*00e4*/ 	.byte	0x04, 0x12
        /*00e6*/ 	.short	(.L_39 - .L_38)
	.align		4
.L_38:
        /*00e8*/ 	.word	index@(_Z21hardswish_fp32_kernelPfS_i)
        /*00ec*/ 	.word	0x00000000
.L_39:


//--------------------- .nv.compat                --------------------------
	.section	.nv.compat,"",@"SHT_CUDA_COMPAT_INFO"
	.align	4
        /*0000*/ 	.byte	0x02, 0x09, 0x00, 0x00, 0x02, 0x02, 0x01, 0x00, 0x02, 0x05, 0x05, 0x00, 0x03, 0x07, 0x01, 0x01
        /*0010*/ 	.byte	0x02, 0x03, 0x00, 0x00, 0x02, 0x06, 0x01, 0x00, 0x04, 0x0b, 0x08, 0x00, 0x01, 0x00, 0x00, 0x00
        /*0020*/ 	.byte	0x00, 0x00, 0x00, 0x00


//--------------------- .nv.info._Z28hardswish_fp16x8_pack_kernelP6__halfS0_i --------------------------
	.section	.nv.info._Z28hardswish_fp16x8_pack_kernelP6__halfS0_i,"",@"SHT_CUDA_INFO"
	.sectionflags	@""
	.align	4


	//----- nvinfo : EIATTR_CUDA_API_VERSION
	.align		4
        /*0000*/ 	.byte	0x04, 0x37
        /*0002*/ 	.short	(.L_41 - .L_40)
.L_40:
        /*0004*/ 	.word	0x00000082


	//----- nvinfo : EIATTR_KPARAM_INFO
	.align		4
.L_41:
        /*0008*/ 	.byte	0x04, 0x17
        /*000a*/ 	.short	(.L_43 - .L_42)
.L_42:
        /*000c*/ 	.word	0x00000000
        /*0010*/ 	.short	0x0002
        /*0012*/ 	.short	0x0010
        /*0014*/ 	.byte	0x00, 0xf0, 0x11, 0x00


	//----- nvinfo : EIATTR_KPARAM_INFO
	.align		4
.L_43:
        /*0018*/ 	.byte	0x04, 0x17
        /*001a*/ 	.short	(.L_45 - .L_44)
.L_44:
        /*001c*/ 	.word	0x00000000
        /*0020*/ 	.short	0x0001
        /*0022*/ 	.short	0x0008
        /*0024*/ 	.byte	0x00, 0xf5, 0x21, 0x00


	//----- nvinfo : EIATTR_KPARAM_INFO
	.align		4
.L_45:
        /*0028*/ 	.byte	0x04, 0x17
        /*002a*/ 	.short	(.L_47 - .L_46)
.L_46:
        /*002c*/ 	.word	0x00000000
        /*0030*/ 	.short	0x0000
        /*0032*/ 	.short	0x0000
        /*0034*/ 	.byte	0x00, 0xf5, 0x21, 0x00


	//----- nvinfo : EIATTR_SPARSE_MMA_MASK
	.align		4
.L_47:
        /*0038*/ 	.byte	0x03, 0x50
        /*003a*/ 	.short	0x0000


	//----- nvinfo : EIATTR_MAXREG_COUNT
	.align		4
        /*003c*/ 	.byte	0x03, 0x1b
        /*003e*/ 	.short	0x00ff


	//----- nvinfo : EIATTR_MERCURY_ISA_VERSION
	.align		4
        /*0040*/ 	.byte	0x03, 0x5f
        /*0042*/ 	.short	0x0101


	//----- nvinfo : EIATTR_VRC_CTA_INIT_COUNT
	.align		4
        /*0044*/ 	.byte	0x02, 0x4a
	.zero		1
	.zero		1


	//----- nvinfo : EIATTR_EXIT_INSTR_OFFSETS
	.align		4
        /*0048*/ 	.byte	0x04, 0x1c
        /*004a*/ 	.short	(.L_49 - .L_48)


	//   ....[0]....
.L_48:
        /*004c*/ 	.word	0x00000aa0


	//   ....[1]....
        /*0050*/ 	.word	0x00000b20


	//----- nvinfo : EIATTR_CRS_STACK_SIZE
	.align		4
.L_49:
        /*0054*/ 	.byte	0x04, 0x1e
        /*0056*/ 	.short	(.L_51 - .L_50)
.L_50:
        /*0058*/ 	.word	0x00000000


	//----- nvinfo : EIATTR_CBANK_PARAM_SIZE
	.align		4
.L_51:
        /*005c*/ 	.byte	0x03, 0x19
        /*005e*/ 	.short	0x0014


	//----- nvinfo : EIATTR_PARAM_CBANK
	.align		4
        /*0060*/ 	.byte	0x04, 0x0a
        /*0062*/ 	.short	(.L_53 - .L_52)
	.align		4
.L_52:
        /*0064*/ 	.word	index@(.nv.constant0._Z28hardswish_fp16x8_pack_kernelP6__halfS0_i)
        /*0068*/ 	.short	0x0380
        /*006a*/ 	.short	0x0014


	//----- nvinfo : EIATTR_SW_WAR
	.align		4
.L_53:
        /*006c*/ 	.byte	0x04, 0x36
        /*006e*/ 	.short	(.L_55 - .L_54)
.L_54:
        /*0070*/ 	.word	0x00000008
.L_55:


//--------------------- .nv.info._Z22hardswish_f16x8_kernelP6__halfS0_i --------------------------
	.section	.nv.info._Z22hardswish_f16x8_kernelP6__halfS0_i,"",@"SHT_CUDA_INFO"
	.sectionflags	@""
	.align	4


	//----- nvinfo : EIATTR_CUDA_API_VERSION
	.align		4
        /*0000*/ 	.byte	0x04, 0x37
        /*0002*/ 	.short	(.L_57 - .L_56)
.L_56:
        /*0004*/ 	.word	0x00000082


	//----- nvinfo : EIATTR_KPARAM_INFO
	.align		4
.L_57:
        /*0008*/ 	.byte	0x04, 0x17
        /*000a*/ 	.short	(.L_59 - .L_58)
.L_58:
        /*000c*/ 	.word	0x00000000
        /*0010*/ 	.short	0x0002
        /*0012*/ 	.short	0x0010
        /*0014*/ 	.byte	0x00, 0xf0, 0x11, 0x00


	//----- nvinfo : EIATTR_KPARAM_INFO
	.align		4
.L_59:
        /*0018*/ 	.byte	0x04, 0x17
        /*001a*/ 	.short	(.L_61 - .L_60)
.L_60:
        /*001c*/ 	.word	0x00000000
        /*0020*/ 	.short	0x0001
        /*0022*/ 	.short	0x0008
        /*0024*/ 	.byte	0x00, 0xf5, 0x21, 0x00


	//----- nvinfo : EIATTR_KPARAM_INFO
	.align		4
.L_61:
        /*0028*/ 	.byte	0x04, 0x17
        /*002a*/ 	.short	(.L_63 - .L_62)
.L_62:
        /*002c*/ 	.word	0x00000000
        /*0030*/ 	.short	0x0000
        /*0032*/ 	.short	0x0000
        /*0034*/ 	.byte	0x00, 0xf5, 0x21, 0x00


	//----- nvinfo : EIATTR_SPARSE_MMA_MASK
	.align		4
.L_63:
        /*0038*/ 	.byte	0x03, 0x50
        /*003a*/ 	.short	0x0000


	//----- nvinfo : EIATTR_MAXREG_COUNT
	.align		4
        /*003c*/ 	.byte	0x03, 0x1b
        /*003e*/ 	.short	0x00ff


	//----- nvinfo : EIATTR_MERCURY_ISA_VERSION
	.align		4
        /*0040*/ 	.byte	0x03, 0x5f
        /*0042*/ 	.short	0x0101


	//----- nvinfo : EIATTR_VRC_CTA_INIT_COUNT
	.align		4
        /*0044*/ 	.byte	0x02, 0x4a
	.zero		1
	.zero		1


	//----- nvinfo : EIATTR_EXIT_INSTR_OFFSETS
	.align		4
        /*0048*/ 	.byte	0x04, 0x1c
        /*004a*/ 	.short	(.L_65 - .L_64)


	//   ....[0]....
.L_64:
        /*004c*/ 	.word	0x00000bc0


	//   ....[1]....
        /*0050*/ 	.word	0x00000bf0


	//----- nvinfo : EIATTR_CRS_STACK_SIZE
	.align		4
.L_65:
        /*0054*/ 	.byte	0x04, 0x1e
        /*0056*/ 	.short	(.L_67 - .L_66)
.L_66:
        /*0058*/ 	.word	0x00000000


	//----- nvinfo : EIATTR_CBANK_PARAM_SIZE
	.align		4
.L_67:
        /*005c*/ 	.byte	0x03, 0x19
        /*005e*/ 	.short	0x0014


	//----- nvinfo : EIATTR_PARAM_CBANK
	.align		4
        /*0060*/ 	.byte	0x04, 0x0a
        /*0062*/ 	.short	(.L_69 - .L_68)
	.align		4
.L_68:
        /*0064*/ 	.word	index@(.nv.constant0._Z22hardswish_f16x8_kernelP6__halfS0_i)
        /*0068*/ 	.short	0x0380
        /*006a*/ 	.short	0x0014


	//----- nvinfo : EIATTR_SW_WAR
	.align		4
.L_69:
        /*006c*/ 	.byte	0x04, 0x36
        /*006e*/ 	.short	(.L_71 - .L_70)
.L_70:
        /*0070*/ 	.word	0x00000008
.L_71:


//--------------------- .nv.info._Z23hardswish_fp16x2_kernelP6__halfS0_i --------------------------
	.section	.nv.info._Z23hardswish_fp16x2_kernelP6__halfS0_i,"",@"SHT_CUDA_INFO"
	.sectionflags	@""
	.align	4


	//----- nvinfo : EIATTR_CUDA_API_VERSION
	.align		4
        /*0000*/ 	.byte	0x04, 0x37
        /*0002*/ 	.short	(.L_73 - .L_72)
.L_72:
        /*0004*/ 	.word	0x00000082


	//----- nvinfo : EIATTR_KPARAM_INFO
	.align		4
.L_73:
        /*0008*/ 	.byte	0x04, 0x17
        /*000a*/ 	.short	(.L_75 - .L_74)
.L_74:
        /*000c*/ 	.word	0x00000000
        /*0010*/ 	.short	0x0002
        /*0012*/ 	.short	0x0010
        /*0014*/ 	.byte	0x00, 0xf0, 0x11, 0x00


	//----- nvinfo : EIATTR_KPARAM_INFO
	.align		4
.L_75:
        /*0018*/ 	.byte	0x04, 0x17
        /*001a*/ 	.short	(.L_77 - .L_76)
.L_76:
        /*001c*/ 	.word	0x00000000
        /*0020*/ 	.short	0x0001
        /*0022*/ 	.short	0x0008
        /*0024*/ 	.byte	0x00, 0xf5, 0x21, 0x00


	//----- nvinfo : EIATTR_KPARAM_INFO
	.align		4
.L_77:
        /*0028*/ 	.byte	0x04, 0x17
        /*002a*/ 	.short	(.L_79 - .L_78)
.L_78:
        /*002c*/ 	.word	0x00000000
        /*0030*/ 	.short	0x0000
        /*0032*/ 	.short	0x0000
        /*0034*/ 	.byte	0x00, 0xf5, 0x21, 0x00


	//----- nvinfo : EIATTR_SPARSE_MMA_MASK
	.align		4
.L_79:
        /*0038*/ 	.byte	0x03, 0x50
        /*003a*/ 	.short	0x0000


	//----- nvinfo : EIATTR_MAXREG_COUNT
	.align		4
        /*003c*/ 	.byte	0x03, 0x1b
        /*003e*/ 	.short	0x00ff


	//----- nvinfo : EIATTR_MERCURY_ISA_VERSION
	.align		4
        /*0040*/ 	.byte	0x03, 0x5f
        /*0042*/ 	.short	0x0101


	//----- nvinfo : EIATTR_VRC_CTA_INIT_COUNT
	.align		4
        /*0044*/ 	.byte	0x02, 0x4a
	.zero		1
	.zero		1


	//----- nvinfo : EIATTR_EXIT_INSTR_OFFSETS
	.align		4
        /*0048*/ 	.byte	0x04, 0x1c
        /*004a*/ 	.short	(.L_81 - .L_80)


	//   ....[0]....
.L_80:
        /*004c*/ 	.word	0x00000080


	//   ....[1]....
        /*0050*/ 	.word	0x00000380


	//----- nvinfo : EIATTR_CRS_STACK_SIZE
	.align		4
.L_81:
        /*0054*/ 	.byte	0x04, 0x1e
        /*0056*/ 	.short	(.L_83 - .L_82)
.L_82:
        /*0058*/ 	.word	0x00000000


	//----- nvinfo : EIATTR_CBANK_PARAM_SIZE
	.align		4
.L_83:
        /*005c*/ 	.byte	0x03, 0x19
        /*005e*/ 	.short	0x0014


	//----- nvinfo : EIATTR_PARAM_CBANK
	.align		4
        /*0060*/ 	.byte	0x04, 0x0a
        /*0062*/ 	.short	(.L_85 - .L_84)
	.align		4
.L_84:
        /*0064*/ 	.word	index@(.nv.constant0._Z23hardswish_fp16x2_kernelP6__halfS0_i)
        /*0068*/ 	.short	0x0380
        /*006a*/ 	.short	0x0014


	//----- nvinfo : EIATTR_SW_WAR
	.align		4
.L_85:
        /*006c*/ 	.byte	0x04, 0x36
        /*006e*/ 	.short	(.L_87 - .L_86)
.L_86:
        /*0070*/ 	.word	0x00000008
.L_87:


//--------------------- .nv.info._Z21hardswish_fp16_kernelP6__halfS0_i --------------------------
	.section	.nv.info._Z21hardswish_fp16_kernelP6__halfS0_i,"",@"SHT_CUDA_INFO"
	.sectionflags	@""
	.align	4


	//----- nvinfo : EIATTR_CUDA_API_VERSION
	.align		4
        /*0000*/ 	.byte	0x04, 0x37
        /*0002*/ 	.short	(.L_89 - .L_88)
.L_88:
        /*0004*/ 	.word	0x00000082


	//----- nvinfo : EIATTR_KPARAM_INFO
	.align		4
.L_89:
        /*0008*/ 	.byte	0x04, 0x17
        /*000a*/ 	.short	(.L_91 - .L_90)
.L_90:
        /*000c*/ 	.word	0x00000000
        /*0010*/ 	.short	0x0002
        /*0012*/ 	.short	0x0010
        /*0014*/ 	.byte	0x00, 0xf0, 0x11, 0x00


	//----- nvinfo : EIATTR_KPARAM_INFO
	.align		4
.L_91:
        /*0018*/ 	.byte	0x04, 0x17
        /*001a*/ 	.short	(.L_93 - .L_92)
.L_92:
        /*001c*/ 	.word	0x00000000
        /*0020*/ 	.short	0x0001
        /*0022*/ 	.short	0x0008
        /*0024*/ 	.byte	0x00, 0xf5, 0x21, 0x00


	//----- nvinfo : EIATTR_KPARAM_INFO
	.align		4
.L_93:
        /*0028*/ 	.byte	0x04, 0x17
        /*002a*/ 	.short	(.L_95 - .L_94)
.L_94:
        /*002c*/ 	.word	0x00000000
        /*0030*/ 	.short	0x0000
        /*0032*/ 	.short	0x0000
        /*0034*/ 	.byte	0x00, 0xf5, 0x21, 0x00


	//----- nvinfo : EIATTR_SPARSE_MMA_MASK
	.align		4
.L_95:
        /*0038*/ 	.byte	0x03, 0x50
        /*003a*/ 	.short	0x0000


	//----- nvinfo : EIATTR_MAXREG_COUNT
	.align		4
        /*003c*/ 	.byte	0x03, 0x1b
        /*003e*/ 	.short	0x00ff


	//----- nvinfo : EIATTR_MERCURY_ISA_VERSION
	.align		4
        /*0040*/ 	.byte	0x03, 0x5f
        /*0042*/ 	.short	0x0101


	//----- nvinfo : EIATTR_VRC_CTA_INIT_COUNT
	.align		4
        /*0044*/ 	.byte	0x02, 0x4a
	.zero		1
	.zero		1


	//----- nvinfo : EIATTR_EXIT_INSTR_OFFSETS
	.align		4
        /*0048*/ 	.byte	0x04, 0x1c
        /*004a*/ 	.short	(.L_97 - .L_96)


	//   ....[0]....
.L_96:
        /*004c*/ 	.word	0x00000070


	//   ....[1]....
        /*0050*/ 	.word	0x00000230


	//----- nvinfo : EIATTR_CRS_STACK_SIZE
	.align		4
.L_97:
        /*0054*/ 	.byte	0x04, 0x1e
        /*0056*/ 	.short	(.L_99 - .L_98)
.L_98:
        /*0058*/ 	.word	0x00000000


	//----- nvinfo : EIATTR_CBANK_PARAM_SIZE
	.align		4
.L_99:
        /*005c*/ 	.byte	0x03, 0x19
        /*005e*/ 	.short	0x0014


	//----- nvinfo : EIATTR_PARAM_CBANK
	.align		4
        /*0060*/ 	.byte	0x04, 0x0a
        /*0062*/ 	.short	(.L_101 - .L_100)
	.align		4
.L_100:
        /*0064*/ 	.word	index@(.nv.constant0._Z21hardswish_fp16_kernelP6__halfS0_i)
        /*0068*/ 	.short	0x0380
        /*006a*/ 	.short	0x0014


	//----- nvinfo : EIATTR_SW_WAR
	.align		4
.L_101:
        /*006c*/ 	.byte	0x04, 0x36
        /*006e*/ 	.short	(.L_103 - .L_102)
.L_102:
        /*0070*/ 	.word	0x00000008
.L_103:


//--------------------- .nv.info._Z23hardswish_fp32x4_kernelPfS_i --------------------------
	.section	.nv.info._Z23hardswish_fp32x4_kernelPfS_i,"",@"SHT_CUDA_INFO"
	.sectionflags	@""
	.align	4


	//----- nvinfo : EIATTR_CUDA_API_VERSION
	.align		4
        /*0000*/ 	.byte	0x04, 0x37
        /*0002*/ 	.short	(.L_105 - .L_104)
.L_104:
        /*0004*/ 	.word	0x00000082


	//----- nvinfo : EIATTR_KPARAM_INFO
	.align		4
.L_105:
        /*0008*/ 	.byte	0x04, 0x17
        /*000a*/ 	.short	(.L_107 - .L_106)
.L_106:
        /*000c*/ 	.word	0x00000000
        /*0010*/ 	.short	0x0002
        /*0012*/ 	.short	0x0010
        /*0014*/ 	.byte	0x00, 0xf0, 0x11, 0x00


	//----- nvinfo : EIATTR_KPARAM_INFO
	.align		4
.L_107:
        /*0018*/ 	.byte	0x04, 0x17
        /*001a*/ 	.short	(.L_109 - .L_108)
.L_108:
        /*001c*/ 	.word	0x00000000
        /*0020*/ 	.short	0x0001
        /*0022*/ 	.short	0x0008
        /*0024*/ 	.byte	0x00, 0xf5, 0x21, 0x00


	//----- nvinfo : EIATTR_KPARAM_INFO
	.align		4
.L_109:
        /*0028*/ 	.byte	0x04, 0x17
        /*002a*/ 	.short	(.L_111 - .L_110)
.L_110:
        /*002c*/ 	.word	0x00000000
        /*0030*/ 	.short	0x0000
        /*0032*/ 	.short	0x0000
        /*0034*/ 	.byte	0x00, 0xf5, 0x21, 0x00


	//----- nvinfo : EIATTR_SPARSE_MMA_MASK
	.align		4
.L_111:
        /*0038*/ 	.byte	0x03, 0x50
        /*003a*/ 	.short	0x0000


	//----- nvinfo : EIATTR_MAXREG_COUNT
	.align		4
        /*003c*/ 	.byte	0x03, 0x1b
        /*003e*/ 	.short	0x00ff


	//----- nvinfo : EIATTR_MERCURY_ISA_VERSION
	.align		4
        /*0040*/ 	.byte	0x03, 0x5f
        /*0042*/ 	.short	0x0101


	//----- nvinfo : EIATTR_VRC_CTA_INIT_COUNT
	.align		4
        /*0044*/ 	.byte	0x02, 0x4a
	.zero		1
	.zero		1


	//----- nvinfo : EIATTR_EXIT_INSTR_OFFSETS
	.align		4
        /*0048*/ 	.byte	0x04, 0x1c
        /*004a*/ 	.short	(.L_113 - .L_112)


	//   ....[0]....
.L_112:
        /*004c*/ 	.word	0x00000080


	//   ....[1]....
        /*0050*/ 	.word	0x000006e0


	//----- nvinfo : EIATTR_CRS_STACK_SIZE
	.align		4
.L_113:
        /*0054*/ 	.byte	0x04, 0x1e
        /*0056*/ 	.short	(.L_115 - .L_114)
.L_114:
        /*0058*/ 	.word	0x00000000


	//----- nvinfo : EIATTR_CBANK_PARAM_SIZE
	.align		4
.L_115:
        /*005c*/ 	.byte	0x03, 0x19
        /*005e*/ 	.short	0x0014


	//----- nvinfo : EIATTR_PARAM_CBANK
	.align		4
        /*0060*/ 	.byte	0x04, 0x0a
        /*0062*/ 	.short	(.L_117 - .L_116)
	.align		4
.L_116:
        /*0064*/ 	.word	index@(.nv.constant0._Z23hardswish_fp32x4_kernelPfS_i)
        /*0068*/ 	.short	0x0380
        /*006a*/ 	.short	0x0014


	//----- nvinfo : EIATTR_SW_WAR
	.align		4
.L_117:
        /*006c*/ 	.byte	0x04, 0x36
        /*006e*/ 	.short	(.L_119 - .L_118)
.L_118:
        /*0070*/ 	.word	0x00000008
.L_119:


//--------------------- .nv.info._Z21hardswish_fp32_kernelPfS_i --------------------------
	.section	.nv.info._Z21hardswish_fp32_kernelPfS_i,"",@"SHT_CUDA_INFO"
	.sectionflags	@""
	.align	4


	//----- nvinfo : EIATTR_CUDA_API_VERSION
	.align		4
        /*0000*/ 	.byte	0x04, 0x37
        /*0002*/ 	.short	(.L_121 - .L_120)
.L_120:
        /*0004*/ 	.word	0x00000082


	//----- nvinfo : EIATTR_KPARAM_INFO
	.align		4
.L_121:
        /*0008*/ 	.byte	0x04, 0x17
        /*000a*/ 	.short	(.L_123 - .L_122)
.L_122:
        /*000c*/ 	.word	0x00000000
        /*0010*/ 	.short	0x0002
        /*0012*/ 	.short	0x0010
        /*0014*/ 	.byte	0x00, 0xf0, 0x11, 0x00


	//----- nvinfo : EIATTR_KPARAM_INFO
	.align		4
.L_123:
        /*0018*/ 	.byte	0x04, 0x17
        /*001a*/ 	.short	(.L_125 - .L_124)
.L_124:
        /*001c*/ 	.word	0x00000000
        /*0020*/ 	.short	0x0001
        /*0022*/ 	.short	0x0008
        /*0024*/ 	.byte	0x00, 0xf5, 0x21, 0x00


	//----- nvinfo : EIATTR_KPARAM_INFO
	.align		4
.L_125:
        /*0028*/ 	.byte	0x04, 0x17
        /*002a*/ 	.short	(.L_127 - .L_126)
.L_126:
        /*002c*/ 	.word	0x00000000
        /*0030*/ 	.short	0x0000
        /*0032*/ 	.short	0x0000
        /*0034*/ 	.byte	0x00, 0xf5, 0x21, 0x00


	//----- nvinfo : EIATTR_SPARSE_MMA_MASK
	.align		4
.L_127:
        /*0038*/ 	.byte	0x03, 0x50
        /*003a*/ 	.short	0x0000


	//----- nvinfo : EIATTR_MAXREG_COUNT
	.align		4
        /*003c*/ 	.byte	0x03, 0x1b
        /*003e*/ 	.short	0x00ff


	//----- nvinfo : EIATTR_MERCURY_ISA_VERSION
	.align		4
        /*0040*/ 	.byte	0x03, 0x5f
        /*0042*/ 	.short	0x0101


	//----- nvinfo : EIATTR_VRC_CTA_INIT_COUNT
	.align		4
        /*0044*/ 	.byte	0x02, 0x4a
	.zero		1
	.zero		1


	//----- nvinfo : EIATTR_EXIT_INSTR_OFFSETS
	.align		4
        /*0048*/ 	.byte	0x04, 0x1c
        /*004a*/ 	.short	(.L_129 - .L_128)


	//   ....[0]....
.L_128:
        /*004c*/ 	.word	0x00000070


	//   ....[1]....
        /*0050*/ 	.word	0x00000260


	//----- nvinfo : EIATTR_CRS_STACK_SIZE
	.align		4
.L_129:
        /*0054*/ 	.byte	0x04, 0x1e
        /*0056*/ 	.short	(.L_131 - .L_130)
.L_130:
        /*0058*/ 	.word	0x00000000


	//----- nvinfo : EIATTR_CBANK_PARAM_SIZE
	.align		4
.L_131:
        /*005c*/ 	.byte	0x03, 0x19
        /*005e*/ 	.short	0x0014


	//----- nvinfo : EIATTR_PARAM_CBANK
	.align		4
        /*0060*/ 	.byte	0x04, 0x0a
        /*0062*/ 	.short	(.L_133 - .L_132)
	.align		4
.L_132:
        /*0064*/ 	.word	index@(.nv.constant0._Z21hardswish_fp32_kernelPfS_i)
        /*0068*/ 	.short	0x0380
        /*006a*/ 	.short	0x0014


	//----- nvinfo : EIATTR_SW_WAR
	.align		4
.L_133:
        /*006c*/ 	.byte	0x04, 0x36
        /*006e*/ 	.short	(.L_135 - .L_134)
.L_134:
        /*0070*/ 	.word	0x00000008
.L_135:


//--------------------- .nv.callgraph             --------------------------
	.section	.nv.callgraph,"",@"SHT_CUDA_CALLGRAPH"
	.align	4
	.sectionentsize	8
	.align		4
        /*0000*/ 	.word	0x00000000
	.align		4
        /*0004*/ 	.word	0xffffffff
	.align		4
        /*0008*/ 	.word	0x00000000
	.align		4
        /*000c*/ 	.word	0xfffffffe
	.align		4
        /*0010*/ 	.word	0x00000000
	.align		4
        /*0014*/ 	.word	0xfffffffd
	.align		4
        /*0018*/ 	.word	0x00000000
	.align		4
        /*001c*/ 	.word	0xfffffffc


//--------------------- .text._Z28hardswish_fp16x8_pack_kernelP6__halfS0_i --------------------------
	.section	.text._Z28hardswish_fp16x8_pack_kernelP6__halfS0_i,"ax",@progbits
	.align	128
        .global         _Z28hardswish_fp16x8_pack_kernelP6__halfS0_i
        .type           _Z28hardswish_fp16x8_pack_kernelP6__halfS0_i,@function
        .size           _Z28hardswish_fp16x8_pack_kernelP6__halfS0_i,(.L_x_84 - _Z28hardswish_fp16x8_pack_kernelP6__halfS0_i)
        .other          _Z28hardswish_fp16x8_pack_kernelP6__halfS0_i,@"STO_CUDA_ENTRY STV_DEFAULT"
_Z28hardswish_fp16x8_pack_kernelP6__halfS0_i:
.text._Z28hardswish_fp16x8_pack_kernelP6__halfS0_i:
[----:B------:R-:W-:Y:S01]  /*0000*/  LDC R1, c[0x0][0x37c] ;  /* 0x0000df00ff017b82 */ /* 0x000fe20000000800 */
[----:B------:R-:W0:Y:S07]  /*0010*/  S2R R3, SR_TID.X ;  /* 0x0000000000037919 */ /* 0x000e2e0000002100 */
[----:B------:R-:W0:Y:S01]  /*0020*/  S2UR UR6, SR_CTAID.X ;  /* 0x00000000000679c3 */ /* 0x000e220000002500 */
[----:B------:R-:W1:Y:S07]  /*0030*/  LDCU.64 UR4, c[0x0][0x358] ;  /* 0x00006b00ff0477ac */ /* 0x000e6e0008000a00 */
[----:B------:R-:W0:Y:S08]  /*0040*/  LDC R0, c[0x0][0x360] ;  /* 0x0000d800ff007b82 */ /* 0x000e300000000800 */
[----:B------:R-:W2:Y:S01]  /*0050*/  LDC.64 R4, c[0x0][0x380] ;  /* 0x0000e000ff047b82 */ /* 0x000ea20000000a00 */
[----:B0-----:R-:W-:-:S04]  /*0060*/  IMAD R0, R0, UR6, R3 ;  /* 0x0000000600007c24 */ /* 0x001fc8000f8e0203 */
[----:B------:R-:W-:-:S04]  /*0070*/  IMAD.SHL.U32 R0, R0, 0x8, RZ ;  /* 0x0000000800007824 */ /* 0x000fc800078e00ff */
[----:B--2---:R-:W-:-:S06]  /*0080*/  IMAD.WIDE R4, R0, 0x2, R4 ;  /* 0x0000000200047825 */ /* 0x004fcc00078e0204 */
[----:B-1----:R-:W2:Y:S01]  /*0090*/  LDG.E.128 R4, desc[UR4][R4.64] ;  /* 0x0000000404047981 */ /* 0x002ea2000c1e1d00 */
[----:B------:R-:W-:Y:S01]  /*00a0*/  BSSY.RECONVERGENT B0, `(.L_x_0) ;  /* 0x0000017000007945 */ /* 0x000fe20003800200 */
[C---:B--2---:R-:W-:Y:S02]  /*00b0*/  HSETP2.GE.AND P0, PT, R4.reuse.H0_H0, 3, 3, PT ;  /* 0x4200420004007434 */ /* 0x044fe40003f06800 */
[----:B------:R-:W-:Y:S02]  /*00c0*/  HSETP2.GE.AND P4, PT, R4.H1_H1, 3, 3, PT ;  /* 0x4200420004007434 */ /* 0x000fe40003f86c00 */
[C---:B------:R-:W-:Y:S02]  /*00d0*/  HSETP2.GE.AND P2, PT, R5.reuse.H0_H0, 3, 3, PT ;  /* 0x4200420005007434 */ /* 0x040fe40003f46800 */
[----:B------:R-:W-:Y:S02]  /*00e0*/  HSETP2.GE.AND P1, PT, R5.H1_H1, 3, 3, PT ;  /* 0x4200420005007434 */ /* 0x000fe40003f26c00 */
[----:B------:R-:W-:-:S02]  /*00f0*/  PRMT R2, R4, 0x7632, R2 ;  /* 0x0000763204027816 */ /* 0x000fc40000000002 */
[----:B------:R-:W-:-:S03]  /*0100*/  PRMT R3, R4, 0x7610, R3 ;  /* 0x0000761004037816 */ /* 0x000fc60000000003 */
[----:B------:R-:W-:Y:S06]  /*0110*/  @P0 BRA `(.L_x_1) ;  /* 0x00000000003c0947 */ /* 0x000fec0003800000 */
[----:B------:R-:W-:Y:S02]  /*0120*/  HSETP2.GTU.AND P0, PT, R4.H0_H0, -3, -3, PT ;  /* 0xc200c20004007434 */ /* 0x000fe40003f0c800 */
[----:B------:R-:W-:-:S11]  /*0130*/  PRMT R3, RZ, 0x7610, R3 ;  /* 0x00007610ff037816 */ /* 0x000fd60000000003 */
[----:B------:R-:W-:Y:S05]  /*0140*/  @!P0 BRA `(.L_x_1) ;  /* 0x0000000000308947 */ /* 0x000fea0003800000 */
[----:B------:R-:W-:-:S04]  /*0150*/  HADD2 R3, R4.H0_H0, 3, 3 ;  /* 0x4200420004037430 */ /* 0x000fc80000000800 */
[----:B------:R-:W-:-:S05]  /*0160*/  HMUL2 R3, R4.H0_H0, R3.H0_H0 ;  /* 0x2000000304037232 */ /* 0x000fca0000000800 */
[----:B------:R-:W-:-:S05]  /*0170*/  HADD2.F32 R3, -RZ, R3.H0_H0 ;  /* 0x20000003ff037230 */ /* 0x000fca0000004100 */
[----:B------:R-:W-:-:S05]  /*0180*/  FMUL R8, R3, 0.16666667163372039795 ;  /* 0x3e2aaaab03087820 */ /* 0x000fca0000400000 */
[----:B------:R-:W-:-:S05]  /*0190*/  F2FP.F16.F32.PACK_AB R9, RZ, R8 ;  /* 0x00000008ff09723e */ /* 0x000fca00000000ff */
[C---:B------:R-:W-:Y:S02]  /*01a0*/  HSETP2.GEU.AND P3, PT, |R9|.reuse.H0_H0, 8.523464202880859375e-06, 8.523464202880859375e-06, PT ;  /* 0x008f008f09007434 */ /* 0x040fe40003f6ea00 */
[----:B------:R-:W-:-:S05]  /*01b0*/  HSETP2.GT.AND P0, PT, |R9|.H0_H0, RZ.H0_H0, PT ;  /* 0x200000ff09007234 */ /* 0x000fca0003f04a00 */
[----:B------:R-:W-:-:S13]  /*01c0*/  PLOP3.LUT P0, PT, P3, P0, PT, 0xf2, 0x2f ;  /* 0x00000000002f781c */ /* 0x000fda0001f01e72 */
[----:B------:R-:W-:-:S04]  /*01d0*/  @!P0 FFMA R3, R8, -6, R3 ;  /* 0xc0c0000008038823 */ /* 0x000fc80000000003 */
[----:B------:R-:W-:Y:S01]  /*01e0*/  @!P0 FFMA R8, R3, 0.16666667163372039795, R8 ;  /* 0x3e2aaaab03088823 */ /* 0x000fe20000000008 */
[----:B------:R-:W-:-:S04]  /*01f0*/  PRMT R3, R9, 0x7610, R3 ;  /* 0x0000761009037816 */ /* 0x000fc80000000003 */
[----:B------:R-:W-:-:S07]  /*0200*/  @!P0 F2FP.F16.F32.PACK_AB R3, RZ, R8 ;  /* 0x00000008ff03823e */ /* 0x000fce00000000ff */
.L_x_1:
[----:B------:R-:W-:Y:S05]  /*0210*/  BSYNC.RECONVERGENT B0 ;  /* 0x0000000000007941 */ /* 0x000fea0003800200 */
.L_x_0:
[----:B------:R-:W-:Y:S04]  /*0220*/  BSSY.RECONVERGENT B0, `(.L_x_2) ;  /* 0x0000011000007945 */ /* 0x000fe80003800200 */
[----:B------:R-:W-:Y:S05]  /*0230*/  @P4 BRA `(.L_x_3) ;  /* 0x00000000003c4947 */ /* 0x000fea0003800000 */
[----:B------:R-:W-:Y:S02]  /*0240*/  HSETP2.GTU.AND P0, PT, R4.H1_H1, -3, -3, PT ;  /* 0xc200c20004007434 */ /* 0x000fe40003f0cc00 */
[----:B------:R-:W-:-:S11]  /*0250*/  PRMT R2, RZ, 0x7610, R2 ;  /* 0x00007610ff027816 */ /* 0x000fd60000000002 */
[----:B------:R-:W-:Y:S05]  /*0260*/  @!P0 BRA `(.L_x_3) ;  /* 0x0000000000308947 */ /* 0x000fea0003800000 */
[----:B------:R-:W-:-:S04]  /*0270*/  HADD2 R2, R4.H1_H1, 3, 3 ;  /* 0x4200420004027430 */ /* 0x000fc80000000c00 */
[----:B------:R-:W-:-:S05]  /*0280*/  HMUL2 R2, R4.H1_H1, R2.H0_H0 ;  /* 0x2000000204027232 */ /* 0x000fca0000000c00 */
        /* <DEDUP_REMOVED lines=10> */
.L_x_3:
[----:B------:R-:W-:Y:S05]  /*0330*/  BSYNC.RECONVERGENT B0 ;  /* 0x0000000000007941 */ /* 0x000fea0003800200 */
.L_x_2:
[----:B------:R-:W-:Y:S01]  /*0340*/  BSSY.RECONVERGENT B0, `(.L_x_4) ;  /* 0x0000017000007945 */ /* 0x000fe20003800200 */
[C---:B------:R-:W-:Y:S02]  /*0350*/  HSETP2.GE.AND P3, PT, R6.reuse.H0_H0, 3, 3, PT ;  /* 0x4200420006007434 */ /* 0x040fe40003f66800 */
[----:B------:R-:W-:Y:S02]  /*0360*/  HSETP2.GE.AND P4, PT, R6.H1_H1, 3, 3, PT ;  /* 0x4200420006007434 */ /* 0x000fe40003f86c00 */
[C---:B------:R-:W-:Y:S02]  /*0370*/  HSETP2.GE.AND P5, PT, R7.reuse.H0_H0, 3, 3, PT ;  /* 0x4200420007007434 */ /* 0x040fe40003fa6800 */
[----:B------:R-:W-:Y:S02]  /*0380*/  HSETP2.GE.AND P6, PT, R7.H1_H1, 3, 3, PT ;  /* 0x4200420007007434 */ /* 0x000fe40003fc6c00 */
[C---:B------:R-:W-:Y:S02]  /*0390*/  PRMT R4, R5.reuse, 0x7632, R4 ;  /* 0x0000763205047816 */ /* 0x040fe40000000004 */
[----:B------:R-:W-:Y:S01]  /*03a0*/  PRMT R8, R5, 0x7610, R8 ;  /* 0x0000761005087816 */ /* 0x000fe20000000008 */
[----:B------:R-:W-:Y:S08]  /*03b0*/  @P2 BRA `(.L_x_5) ;  /* 0x00000000003c2947 */ /* 0x000ff00003800000 */
        /* <DEDUP_REMOVED lines=15> */
.L_x_5:
[----:B------:R-:W-:Y:S05]  /*04b0*/  BSYNC.RECONVERGENT B0 ;  /* 0x0000000000007941 */ /* 0x000fea0003800200 */
.L_x_4:
        /* <DEDUP_REMOVED lines=17> */
.L_x_7:
[----:B------:R-:W-:Y:S05]  /*05d0*/  BSYNC.RECONVERGENT B0 ;  /* 0x0000000000007941 */ /* 0x000fea0003800200 */
.L_x_6:
[----:B------:R-:W-:Y:S01]  /*05e0*/  BSSY.RECONVERGENT B0, `(.L_x_8) ;  /* 0x0000013000007945 */ /* 0x000fe20003800200 */
[C---:B------:R-:W-:Y:S02]  /*05f0*/  PRMT R14, R6.reuse, 0x7632, R14 ;  /* 0x00007632060e7816 */ /* 0x040fe4000000000e */
[----:B------:R-:W-:Y:S01]  /*0600*/  PRMT R5, R6, 0x7610, R5 ;  /* 0x0000761006057816 */ /* 0x000fe20000000005 */
        /* <DEDUP_REMOVED lines=16> */
.L_x_9:
[----:B------:R-:W-:Y:S05]  /*0710*/  BSYNC.RECONVERGENT B0 ;  /* 0x0000000000007941 */ /* 0x000fea0003800200 */
.L_x_8:
        /* <DEDUP_REMOVED lines=14> */
[----:B------:R-:W-:-:S05]  /*0800*/  @!P0 FFMA R9, R9, 0.16666667163372039795, R6 ;  /* 0x3e2aaaab09098823 */ /* 0x000fca0000000006 */
[----:B------:R-:W-:-:S07]  /*0810*/  @!P0 F2FP.F16.F32.PACK_AB R14, RZ, R9 ;  /* 0x00000009ff0e823e */ /* 0x000fce00000000ff */
.L_x_11:
[----:B------:R-:W-:Y:S05]  /*0820*/  BSYNC.RECONVERGENT B0 ;  /* 0x0000000000007941 */ /* 0x000fea0003800200 */
.L_x_10:
        /* <DEDUP_REMOVED lines=18> */
.L_x_13:
[----:B------:R-:W-:Y:S05]  /*0950*/  BSYNC.RECONVERGENT B0 ;  /* 0x0000000000007941 */ /* 0x000fea0003800200 */
.L_x_12:
        /* <DEDUP_REMOVED lines=16> */
.L_x_15:
[----:B------:R-:W-:Y:S05]  /*0a60*/  BSYNC.RECONVERGENT B0 ;  /* 0x0000000000007941 */ /* 0x000fea0003800200 */
.L_x_14:
[----:B------:R-:W0:Y:S01]  /*0a70*/  LDCU UR6, c[0x0][0x390] ;  /* 0x00007200ff0677ac */ /* 0x000e220008000800 */
[----:B------:R-:W-:-:S05]  /*0a80*/  VIADD R6, R0, 0x7 ;  /* 0x0000000700067836 */ /* 0x000fca0000000000 */
[----:B0-----:R-:W-:-:S13]  /*0a90*/  ISETP.GE.AND P0, PT, R6, UR6, PT ;  /* 0x0000000606007c0c */ /* 0x001fda000bf06270 */
[----:B------:R-:W-:Y:S05]  /*0aa0*/  @P0 EXIT ;  /* 0x000000000000094d */ /* 0x000fea0003800000 */
[----:B------:R-:W0:Y:S01]  /*0ab0*/  LDC.64 R6, c[0x0][0x388] ;  /* 0x0000e200ff067b82 */ /* 0x000e220000000a00 */
[----:B------:R-:W-:Y:S02]  /*0ac0*/  PRMT R12, R3, 0x5410, R2 ;  /* 0x00005410030c7816 */ /* 0x000fe40000000002 */
[----:B------:R-:W-:Y:S02]  /*0ad0*/  PRMT R13, R8, 0x5410, R4 ;  /* 0x00005410080d7816 */ /* 0x000fe40000000004 */
[----:B------:R-:W-:Y:S02]  /*0ae0*/  PRMT R15, R15, 0x5410, R10 ;  /* 0x000054100f0f7816 */ /* 0x000fe4000000000a */
[----:B------:R-:W-:Y:S01]  /*0af0*/  PRMT R14, R5, 0x5410, R14 ;  /* 0x00005410050e7816 */ /* 0x000fe2000000000e */
[----:B0-----:R-:W-:-:S05]  /*0b00*/  IMAD.WIDE R6, R0, 0x2, R6 ;  /* 0x0000000200067825 */ /* 0x001fca00078e0206 */
[----:B------:R-:W-:Y:S01]  /*0b10*/  STG.E.128 desc[UR4][R6.64], R12 ;  /* 0x0000000c06007986 */ /* 0x000fe2000c101d04 */
[----:B------:R-:W-:Y:S05]  /*0b20*/  EXIT ;  /* 0x000000000000794d */ /* 0x000fea0003800000 */
.L_x_16:
[----:B------:R-:W-:-:S00]  /*0b30*/  BRA `(.L_x_16) ;  /* 0xfffffffc00fc7947 */ /* 0x000fc0000383ffff */
[----:B------:R-:W-:-:S00]  /*0b40*/  NOP ;  /* 0x0000000000007918 */ /* 0x000fc00000000000 */
        /* <DEDUP_REMOVED lines=11> */
.L_x_84:


//--------------------- .text._Z22hardswish_f16x8_kernelP6__halfS0_i --------------------------
	.section	.text._Z22hardswish_f16x8_kernelP6__halfS0_i,"ax",@progbits
	.align	128
        .global         _Z22hardswish_f16x8_kernelP6__halfS0_i
        .type           _Z22hardswish_f16x8_kernelP6__halfS0_i,@function
        .size           _Z22hardswish_f16x8_kernelP6__halfS0_i,(.L_x_85 - _Z22hardswish_f16x8_kernelP6__halfS0_i)
        .other          _Z22hardswish_f16x8_kernelP6__halfS0_i,@"STO_CUDA_ENTRY STV_DEFAULT"
_Z22hardswish_f16x8_kernelP6__halfS0_i:
.text._Z22hardswish_f16x8_kernelP6__halfS0_i:
        /* <DEDUP_REMOVED lines=8> */
[----:B--2---:R-:W-:-:S05]  /*0080*/  IMAD.WIDE R8, R0, 0x2, R8 ;  /* 0x0000000200087825 */ /* 0x004fca00078e0208 */
[----:B-1----:R-:W2:Y:S04]  /*0090*/  LDG.E R11, desc[UR4][R8.64] ;  /* 0x00000004080b7981 */ /* 0x002ea8000c1e1900 */
[----:B------:R0:W5:Y:S04]  /*00a0*/  LDG.E R5, desc[UR4][R8.64+0x4] ;  /* 0x0000040408057981 */ /* 0x000168000c1e1900 */
[----:B------:R0:W5:Y:S04]  /*00b0*/  LDG.E R3, desc[UR4][R8.64+0x8] ;  /* 0x0000080408037981 */ /* 0x000168000c1e1900 */
[----:B------:R0:W5:Y:S01]  /*00c0*/  LDG.E R7, desc[UR4][R8.64+0xc] ;  /* 0x00000c0408077981 */ /* 0x000162000c1e1900 */
[----:B------:R-:W-:Y:S01]  /*00d0*/  BSSY.RECONVERGENT B0, `(.L_x_17) ;  /* 0x0000015000007945 */ /* 0x000fe20003800200 */
[----:B--2---:R-:W-:-:S02]  /*00e0*/  HSETP2.GE.AND P0, PT, R11.H0_H0, 3, 3, PT ;  /* 0x420042000b007434 */ /* 0x004fc40003f06800 */
[----:B------:R-:W-:Y:S02]  /*00f0*/  HSETP2.GE.AND P2, PT, R11.H1_H1, 3, 3, PT ;  /* 0x420042000b007434 */ /* 0x000fe40003f46c00 */
[C---:B------:R-:W-:Y:S02]  /*0100*/  PRMT R2, R11.reuse, 0x7632, R2 ;  /* 0x000076320b027816 */ /* 0x040fe40000000002 */
[----:B------:R-:W-:-:S07]  /*0110*/  PRMT R4, R11, 0x7610, R4 ;  /* 0x000076100b047816 */ /* 0x000fce0000000004 */
[----:B0-----:R-:W-:Y:S05]  /*0120*/  @P0 BRA `(.L_x_18) ;  /* 0x00000000003c0947 */ /* 0x001fea0003800000 */
        /* <DEDUP_REMOVED lines=15> */
.L_x_18:
[----:B------:R-:W-:Y:S05]  /*0220*/  BSYNC.RECONVERGENT B0 ;  /* 0x0000000000007941 */ /* 0x000fea0003800200 */
.L_x_17:
        /* <DEDUP_REMOVED lines=17> */
.L_x_20:
[----:B------:R-:W-:Y:S05]  /*0340*/  BSYNC.RECONVERGENT B0 ;  /* 0x0000000000007941 */ /* 0x000fea0003800200 */
.L_x_19:
[C---:B-----5:R-:W-:Y:S01]  /*0350*/  HSETP2.GE.AND P0, PT, R5.reuse.H0_H0, 3, 3, PT ;  /* 0x4200420005007434 */ /* 0x060fe20003f06800 */
[----:B------:R-:W-:Y:S01]  /*0360*/  BSSY.RECONVERGENT B0, `(.L_x_21) ;  /* 0x0000018000007945 */ /* 0x000fe20003800200 */
[----:B------:R-:W-:Y:S02]  /*0370*/  HSETP2.GE.AND P6, PT, R5.H1_H1, 3, 3, PT ;  /* 0x4200420005007434 */ /* 0x000fe40003fc6c00 */
[C---:B------:R-:W-:Y:S02]  /*0380*/  HSETP2.GE.AND P5, PT, R3.reuse.H0_H0, 3, 3, PT ;  /* 0x4200420003007434 */ /* 0x040fe40003fa6800 */
[----:B------:R-:W-:Y:S02]  /*0390*/  HSETP2.GE.AND P4, PT, R3.H1_H1, 3, 3, PT ;  /* 0x4200420003007434 */ /* 0x000fe40003f86c00 */
[C---:B------:R-:W-:Y:S02]  /*03a0*/  HSETP2.GE.AND P3, PT, R7.reuse.H0_H0, 3, 3, PT ;  /* 0x4200420007007434 */ /* 0x040fe40003f66800 */
[----:B------:R-:W-:-:S02]  /*03b0*/  HSETP2.GE.AND P2, PT, R7.H1_H1, 3, 3, PT ;  /* 0x4200420007007434 */ /* 0x000fc40003f46c00 */
        /* <DEDUP_REMOVED lines=18> */
.L_x_22:
[----:B------:R-:W-:Y:S05]  /*04e0*/  BSYNC.RECONVERGENT B0 ;  /* 0x0000000000007941 */ /* 0x000fea0003800200 */
.L_x_21:
        /* <DEDUP_REMOVED lines=17> */
.L_x_24:
[----:B------:R-:W-:Y:S05]  /*0600*/  BSYNC.RECONVERGENT B0 ;  /* 0x0000000000007941 */ /* 0x000fea0003800200 */
.L_x_23:
        /* <DEDUP_REMOVED lines=19> */
.L_x_26:
[----:B------:R-:W-:Y:S05]  /*0740*/  BSYNC.RECONVERGENT B0 ;  /* 0x0000000000007941 */ /* 0x000fea0003800200 */
.L_x_25:
        /* <DEDUP_REMOVED lines=17> */
.L_x_28:
[----:B------:R-:W-:Y:S05]  /*0860*/  BSYNC.RECONVERGENT B0 ;  /* 0x0000000000007941 */ /* 0x000fea0003800200 */
.L_x_27:
        /* <DEDUP_REMOVED lines=19> */
.L_x_30:
[----:B------:R-:W-:Y:S05]  /*09a0*/  BSYNC.RECONVERGENT B0 ;  /* 0x0000000000007941 */ /* 0x000fea0003800200 */
.L_x_29:
        /* <DEDUP_REMOVED lines=16> */
.L_x_32:
[----:B------:R-:W-:Y:S05]  /*0ab0*/  BSYNC.RECONVERGENT B0 ;  /* 0x0000000000007941 */ /* 0x000fea0003800200 */
.L_x_31:
[----:B------:R-:W0:Y:S01]  /*0ac0*/  LDCU UR6, c[0x0][0x390] ;  /* 0x00007200ff0677ac */ /* 0x000e220008000800 */
[----:B------:R-:W1:Y:S01]  /*0ad0*/  LDC.64 R10, c[0x0][0x388] ;  /* 0x0000e200ff0a7b82 */ /* 0x000e620000000a00 */
[C---:B------:R-:W-:Y:S02]  /*0ae0*/  VIADD R7, R0.reuse, 0x2 ;  /* 0x0000000200077836 */ /* 0x040fe40000000000 */
[C---:B------:R-:W-:Y:S01]  /*0af0*/  VIADD R13, R0.reuse, 0x4 ;  /* 0x00000004000d7836 */ /* 0x040fe20000000000 */
[C---:B0-----:R-:W-:Y:S02]  /*0b00*/  ISETP.GE.AND P0, PT, R0.reuse, UR6, PT ;  /* 0x0000000600007c0c */ /* 0x041fe4000bf06270 */
[----:B------:R-:W-:Y:S01]  /*0b10*/  ISETP.GE.AND P1, PT, R7, UR6, PT ;  /* 0x0000000607007c0c */ /* 0x000fe2000bf26270 */
[C---:B------:R-:W-:Y:S01]  /*0b20*/  VIADD R7, R0.reuse, 0x6 ;  /* 0x0000000600077836 */ /* 0x040fe20000000000 */
[----:B------:R-:W-:Y:S01]  /*0b30*/  ISETP.GE.AND P2, PT, R13, UR6, PT ;  /* 0x000000060d007c0c */ /* 0x000fe2000bf46270 */
[----:B-1----:R-:W-:-:S03]  /*0b40*/  IMAD.WIDE R10, R0, 0x2, R10 ;  /* 0x00000002000a7825 */ /* 0x002fc600078e020a */
[----:B------:R-:W-:-:S05]  /*0b50*/  ISETP.GE.AND P3, PT, R7, UR6, PT ;  /* 0x0000000607007c0c */ /* 0x000fca000bf66270 */
[----:B------:R-:W-:Y:S02]  /*0b60*/  @!P0 PRMT R4, R4, 0x5410, R2 ;  /* 0x0000541004048816 */ /* 0x000fe40000000002 */
[----:B------:R-:W-:Y:S02]  /*0b70*/  @!P1 PRMT R8, R8, 0x5410, R6 ;  /* 0x0000541008089816 */ /* 0x000fe40000000006 */
[----:B------:R-:W-:Y:S01]  /*0b80*/  @!P2 PRMT R5, R5, 0x5410, R9 ;  /* 0x000054100505a816 */ /* 0x000fe20000000009 */
[----:B------:R0:W-:Y:S04]  /*0b90*/  @!P0 STG.E desc[UR4][R10.64], R4 ;  /* 0x000000040a008986 */ /* 0x0001e8000c101904 */
[----:B------:R0:W-:Y:S04]  /*0ba0*/  @!P1 STG.E desc[UR4][R10.64+0x4], R8 ;  /* 0x000004080a009986 */ /* 0x0001e8000c101904 */
[----:B------:R0:W-:Y:S01]  /*0bb0*/  @!P2 STG.E desc[UR4][R10.64+0x8], R5 ;  /* 0x000008050a00a986 */ /* 0x0001e2000c101904 */
[----:B------:R-:W-:Y:S05]  /*0bc0*/  @P3 EXIT ;  /* 0x000000000000394d */ /* 0x000fea0003800000 */
[----:B------:R-:W-:-:S05]  /*0bd0*/  PRMT R3, R3, 0x5410, R12 ;  /* 0x0000541003037816 */ /* 0x000fca000000000c */
[----:B------:R-:W-:Y:S01]  /*0be0*/  STG.E desc[UR4][R10.64+0xc], R3 ;  /* 0x00000c030a007986 */ /* 0x000fe2000c101904 */
[----:B------:R-:W-:Y:S05]  /*0bf0*/  EXIT ;  /* 0x000000000000794d */ /* 0x000fea0003800000 */
.L_x_33:
        /* <DEDUP_REMOVED lines=16> */
.L_x_85:


//--------------------- .text._Z23hardswish_fp16x2_kernelP6__halfS0_i --------------------------
	.section	.text._Z23hardswish_fp16x2_kernelP6__halfS0_i,"ax",@progbits
	.align	128
        .global         _Z23hardswish_fp16x2_kernelP6__halfS0_i
        .type           _Z23hardswish_fp16x2_kernelP6__halfS0_i,@function
        .size           _Z23hardswish_fp16x2_kernelP6__halfS0_i,(.L_x_86 - _Z23hardswish_fp16x2_kernelP6__halfS0_i)
        .other          _Z23hardswish_fp16x2_kernelP6__halfS0_i,@"STO_CUDA_ENTRY STV_DEFAULT"
_Z23hardswish_fp16x2_kernelP6__halfS0_i:
.text._Z23hardswish_fp16x2_kernelP6__halfS0_i:
[----:B------:R-:W-:Y:S01]  /*0000*/  LDC R1, c[0x0][0x37c] ;  /* 0x0000df00ff017b82 */ /* 0x000fe20000000800 */
[----:B------:R-:W0:Y:S07]  /*0010*/  S2R R3, SR_TID.X ;  /* 0x0000000000037919 */ /* 0x000e2e0000002100 */
[----:B------:R-:W0:Y:S01]  /*0020*/  S2UR UR4, SR_CTAID.X ;  /* 0x00000000000479c3 */ /* 0x000e220000002500 */
[----:B------:R-:W1:Y:S07]  /*0030*/  LDCU UR5, c[0x0][0x390] ;  /* 0x00007200ff0577ac */ /* 0x000e6e0008000800 */
[----:B------:R-:W0:Y:S02]  /*0040*/  LDC R0, c[0x0][0x360] ;  /* 0x0000d800ff007b82 */ /* 0x000e240000000800 */
[----:B0-----:R-:W-:-:S04]  /*0050*/  IMAD R0, R0, UR4, R3 ;  /* 0x0000000400007c24 */ /* 0x001fc8000f8e0203 */
[----:B------:R-:W-:-:S05]  /*0060*/  IMAD.SHL.U32 R7, R0, 0x2, RZ ;  /* 0x0000000200077824 */ /* 0x000fca00078e00ff */
[----:B-1----:R-:W-:-:S13]  /*0070*/  ISETP.GE.AND P0, PT, R7, UR5, PT ;  /* 0x0000000507007c0c */ /* 0x002fda000bf06270 */
[----:B------:R-:W-:Y:S05]  /*0080*/  @P0 EXIT ;  /* 0x000000000000094d */ /* 0x000fea0003800000 */
[----:B------:R-:W0:Y:S01]  /*0090*/  LDC.64 R4, c[0x0][0x380] ;  /* 0x0000e000ff047b82 */ /* 0x000e220000000a00 */
[----:B------:R-:W1:Y:S07]  /*00a0*/  LDCU.64 UR4, c[0x0][0x358] ;  /* 0x00006b00ff0477ac */ /* 0x000e6e0008000a00 */
[----:B------:R-:W2:Y:S01]  /*00b0*/  LDC.64 R2, c[0x0][0x388] ;  /* 0x0000e200ff027b82 */ /* 0x000ea20000000a00 */
[----:B0-----:R-:W-:-:S06]  /*00c0*/  IMAD.WIDE R4, R7, 0x2, R4 ;  /* 0x0000000207047825 */ /* 0x001fcc00078e0204 */
[----:B-1----:R-:W3:Y:S01]  /*00d0*/  LDG.E R5, desc[UR4][R4.64] ;  /* 0x0000000404057981 */ /* 0x002ee2000c1e1900 */
[----:B------:R-:W-:Y:S01]  /*00e0*/  BSSY.RECONVERGENT B0, `(.L_x_34) ;  /* 0x0000016000007945 */ /* 0x000fe20003800200 */
[----:B--2---:R-:W-:Y:S01]  /*00f0*/  IMAD.WIDE R2, R7, 0x2, R2 ;  /* 0x0000000207027825 */ /* 0x004fe200078e0202 */
[C---:B---3--:R-:W-:Y:S02]  /*0100*/  HSETP2.GE.AND P0, PT, R5.reuse.H0_H0, 3, 3, PT ;  /* 0x4200420005007434 */ /* 0x048fe40003f06800 */
[----:B------:R-:W-:Y:S02]  /*0110*/  HSETP2.GE.AND P2, PT, R5.H1_H1, 3, 3, PT ;  /* 0x4200420005007434 */ /* 0x000fe40003f46c00 */
[C---:B------:R-:W-:Y:S02]  /*0120*/  PRMT R6, R5.reuse, 0x7632, R6 ;  /* 0x0000763205067816 */ /* 0x040fe40000000006 */
[----:B------:R-:W-:-:S07]  /*0130*/  PRMT R0, R5, 0x7610, R0 ;  /* 0x0000761005007816 */ /* 0x000fce0000000000 */
[----:B------:R-:W-:Y:S05]  /*0140*/  @P0 BRA `(.L_x_35) ;  /* 0x00000000003c0947 */ /* 0x000fea0003800000 */
        /* <DEDUP_REMOVED lines=15> */
.L_x_35:
[----:B------:R-:W-:Y:S05]  /*0240*/  BSYNC.RECONVERGENT B0 ;  /* 0x0000000000007941 */ /* 0x000fea0003800200 */
.L_x_34:
        /* <DEDUP_REMOVED lines=16> */
.L_x_37:
[----:B------:R-:W-:Y:S05]  /*0350*/  BSYNC.RECONVERGENT B0 ;  /* 0x0000000000007941 */ /* 0x000fea0003800200 */
.L_x_36:
[----:B------:R-:W-:-:S05]  /*0360*/  PRMT R0, R0, 0x5410, R6 ;  /* 0x0000541000007816 */ /* 0x000fca0000000006 */
[----:B------:R-:W-:Y:S01]  /*0370*/  STG.E desc[UR4][R2.64], R0 ;  /* 0x0000000002007986 */ /* 0x000fe2000c101904 */
[----:B------:R-:W-:Y:S05]  /*0380*/  EXIT ;  /* 0x000000000000794d */ /* 0x000fea0003800000 */
.L_x_38:
        /* <DEDUP_REMOVED lines=15> */
.L_x_86:


//--------------------- .text._Z21hardswish_fp16_kernelP6__halfS0_i --------------------------
	.section	.text._Z21hardswish_fp16_kernelP6__halfS0_i,"ax",@progbits
	.align	128
        .global         _Z21hardswish_fp16_kernelP6__halfS0_i
        .type           _Z21hardswish_fp16_kernelP6__halfS0_i,@function
        .size           _Z21hardswish_fp16_kernelP6__halfS0_i,(.L_x_87 - _Z21hardswish_fp16_kernelP6__halfS0_i)
        .other          _Z21hardswish_fp16_kernelP6__halfS0_i,@"STO_CUDA_ENTRY STV_DEFAULT"
_Z21hardswish_fp16_kernelP6__halfS0_i:
.text._Z21hardswish_fp16_kernelP6__halfS0_i:
[----:B------:R-:W-:Y:S01]  /*0000*/  LDC R1, c[0x0][0x37c] ;  /* 0x0000df00ff017b82 */ /* 0x000fe20000000800 */
[----:B------:R-:W0:Y:S07]  /*0010*/  S2R R0, SR_TID.X ;  /* 0x0000000000007919 */ /* 0x000e2e0000002100 */
[----:B------:R-:W0:Y:S01]  /*0020*/  S2UR UR4, SR_CTAID.X ;  /* 0x00000000000479c3 */ /* 0x000e220000002500 */
[----:B------:R-:W1:Y:S07]  /*0030*/  LDCU UR5, c[0x0][0x390] ;  /* 0x00007200ff0577ac */ /* 0x000e6e0008000800 */
[----:B------:R-:W0:Y:S02]  /*0040*/  LDC R7, c[0x0][0x360] ;  /* 0x0000d800ff077b82 */ /* 0x000e240000000800 */
[----:B0-----:R-:W-:-:S05]  /*0050*/  IMAD R7, R7, UR4, R0 ;  /* 0x0000000407077c24 */ /* 0x001fca000f8e0200 */
[----:B-1----:R-:W-:-:S13]  /*0060*/  ISETP.GE.AND P0, PT, R7, UR5, PT ;  /* 0x0000000507007c0c */ /* 0x002fda000bf06270 */
[----:B------:R-:W-:Y:S05]  /*0070*/  @P0 EXIT ;  /* 0x000000000000094d */ /* 0x000fea0003800000 */
[----:B------:R-:W0:Y:S01]  /*0080*/  LDC.64 R2, c[0x0][0x380] ;  /* 0x0000e000ff027b82 */ /* 0x000e220000000a00 */
[----:B------:R-:W1:Y:S07]  /*0090*/  LDCU.64 UR4, c[0x0][0x358] ;  /* 0x00006b00ff0477ac */ /* 0x000e6e0008000a00 */
[----:B------:R-:W2:Y:S01]  /*00a0*/  LDC.64 R4, c[0x0][0x388] ;  /* 0x0000e200ff047b82 */ /* 0x000ea20000000a00 */
[----:B0-----:R-:W-:-:S06]  /*00b0*/  IMAD.WIDE R2, R7, 0x2, R2 ;  /* 0x0000000207027825 */ /* 0x001fcc00078e0202 */
[----:B-1----:R-:W3:Y:S01]  /*00c0*/  LDG.E.U16 R3, desc[UR4][R2.64] ;  /* 0x0000000402037981 */ /* 0x002ee2000c1e1500 */
[----:B------:R-:W-:Y:S01]  /*00d0*/  BSSY.RECONVERGENT B0, `(.L_x_39) ;  /* 0x0000014000007945 */ /* 0x000fe20003800200 */
[----:B--2---:R-:W-:Y:S01]  /*00e0*/  IMAD.WIDE R4, R7, 0x2, R4 ;  /* 0x0000000207047825 */ /* 0x004fe200078e0204 */
[----:B---3--:R-:W-:Y:S02]  /*00f0*/  HSETP2.GE.AND P0, PT, R3.H0_H0, 3, 3, PT ;  /* 0x4200420003007434 */ /* 0x008fe40003f06800 */
[----:B------:R-:W-:-:S11]  /*0100*/  PRMT R0, R3, 0x7610, R0 ;  /* 0x0000761003007816 */ /* 0x000fd60000000000 */
        /* <DEDUP_REMOVED lines=16> */
.L_x_40:
[----:B------:R-:W-:Y:S05]  /*0210*/  BSYNC.RECONVERGENT B0 ;  /* 0x0000000000007941 */ /* 0x000fea0003800200 */
.L_x_39:
[----:B------:R-:W-:Y:S01]  /*0220*/  STG.E.U16 desc[UR4][R4.64], R0 ;  /* 0x0000000004007986 */ /* 0x000fe2000c101504 */
[----:B------:R-:W-:Y:S05]  /*0230*/  EXIT ;  /* 0x000000000000794d */ /* 0x000fea0003800000 */
.L_x_41:
        /* <DEDUP_REMOVED lines=12> */
.L_x_87:


//--------------------- .text._Z23hardswish_fp32x4_kernelPfS_i --------------------------
	.section	.text._Z23hardswish_fp32x4_kernelPfS_i,"ax",@progbits
	.align	128
        .global         _Z23hardswish_fp32x4_kernelPfS_i
        .type           _Z23hardswish_fp32x4_kernelPfS_i,@function
        .size           _Z23hardswish_fp32x4_kernelPfS_i,(.L_x_82 - _Z23hardswish_fp32x4_kernelPfS_i)
        .other          _Z23hardswish_fp32x4_kernelPfS_i,@"STO_CUDA_ENTRY STV_DEFAULT"
_Z23hardswish_fp32x4_kernelPfS_i:
.text._Z23hardswish_fp32x4_kernelPfS_i:
        /* <DEDUP_REMOVED lines=10> */
[----:B------:R-:W1:Y:S01]  /*00a0*/  LDCU.64 UR4, c[0x0][0x358] ;  /* 0x00006b00ff0477ac */ /* 0x000e620008000a00 */
[----:B0-----:R-:W-:-:S06]  /*00b0*/  IMAD.WIDE R4, R2, 0x4, R4 ;  /* 0x0000000402047825 */ /* 0x001fcc00078e0204 */
[----:B-1----:R-:W2:Y:S01]  /*00c0*/  LDG.E.128 R4, desc[UR4][R4.64] ;  /* 0x0000000404047981 */ /* 0x002ea2000c1e1d00 */
[----:B------:R-:W-:Y:S01]  /*00d0*/  BSSY.RECONVERGENT B0, `(.L_x_42) ;  /* 0x0000018000007945 */ /* 0x000fe20003800200 */
[----:B------:R-:W-:Y:S01]  /*00e0*/  IMAD.MOV.U32 R12, RZ, RZ, 0x40c00000 ;  /* 0x40c00000ff0c7424 */ /* 0x000fe200078e00ff */
[----:B--2---:R-:W-:Y:S02]  /*00f0*/  FSETP.GE.AND P0, PT, R4, 3, PT ;  /* 0x404000000400780b */ /* 0x004fe40003f06000 */
[----:B------:R-:W-:-:S11]  /*0100*/  MOV R8, R4 ;  /* 0x0000000400087202 */ /* 0x000fd60000000f00 */
[----:B------:R-:W-:Y:S05]  /*0110*/  @P0 BRA `(.L_x_43) ;  /* 0x00000000004c0947 */ /* 0x000fea0003800000 */
[----:B------:R-:W-:Y:S01]  /*0120*/  FSETP.GTU.AND P0, PT, R4, -3, PT ;  /* 0xc04000000400780b */ /* 0x000fe20003f0c000 */
[----:B------:R-:W-:-:S12]  /*0130*/  IMAD.MOV.U32 R8, RZ, RZ, RZ ;  /* 0x000000ffff087224 */ /* 0x000fd800078e00ff */
[----:B------:R-:W-:Y:S05]  /*0140*/  @!P0 BRA `(.L_x_43) ;  /* 0x0000000000408947 */ /* 0x000fea0003800000 */
[C---:B------:R-:W-:Y:S01]  /*0150*/  FADD R3, R4.reuse, 3 ;  /* 0x4040000004037421 */ /* 0x040fe20000000000 */
[----:B------:R-:W-:Y:S01]  /*0160*/  IMAD.MOV.U32 R9, RZ, RZ, 0x3e2aaaab ;  /* 0x3e2aaaabff097424 */ /* 0x000fe200078e00ff */
[----:B------:R-:W-:Y:S02]  /*0170*/  BSSY.RECONVERGENT B1, `(.L_x_43) ;  /* 0x000000d000017945 */ /* 0x000fe40003800200 */
[----:B------:R-:W-:Y:S01]  /*0180*/  FMUL R0, R4, R3 ;  /* 0x0000000304007220 */ /* 0x000fe20000400000 */
[----:B------:R-:W-:-:S03]  /*0190*/  FFMA R8, R9, -R12, 1 ;  /* 0x3f80000009087423 */ /* 0x000fc6000000080c */
[----:B------:R-:W0:Y:S01]  /*01a0*/  FCHK P0, R0, 6 ;  /* 0x40c0000000007902 */ /* 0x000e220000000000 */
[----:B------:R-:W-:-:S04]  /*01b0*/  FFMA R3, R8, R9, 0.16666667163372039795 ;  /* 0x3e2aaaab08037423 */ /* 0x000fc80000000009 */
[----:B------:R-:W-:-:S04]  /*01c0*/  FFMA R4, R0, R3, RZ ;  /* 0x0000000300047223 */ /* 0x000fc800000000ff */
[----:B------:R-:W-:-:S04]  /*01d0*/  FFMA R8, R4, -6, R0 ;  /* 0xc0c0000004087823 */ /* 0x000fc80000000000 */
[----:B------:R-:W-:Y:S01]  /*01e0*/  FFMA R8, R3, R8, R4 ;  /* 0x0000000803087223 */ /* 0x000fe20000000004 */
[----:B0-----:R-:W-:Y:S06]  /*01f0*/  @!P0 BRA `(.L_x_44) ;  /* 0x0000000000108947 */ /* 0x001fec0003800000 */
[----:B------:R-:W-:Y:S02]  /*0200*/  MOV R3, R0 ;  /* 0x0000000000037202 */ /* 0x000fe40000000f00 */
[----:B------:R-:W-:-:S07]  /*0210*/  MOV R4, 0x230 ;  /* 0x0000023000047802 */ /* 0x000fce0000000f00 */
[----:B------:R-:W-:Y:S05]  /*0220*/  CALL.REL.NOINC `($__internal_0_$__cuda_sm3x_div_rn_noftz_f32_slowpath) ;  /* 0x0000000400307944 */ /* 0x000fea0003c00000 */
[----:B------:R-:W-:-:S07]  /*0230*/  IMAD.MOV.U32 R8, RZ, RZ, R0 ;  /* 0x000000ffff087224 */ /* 0x000fce00078e0000 */
.L_x_44:
[----:B------:R-:W-:Y:S05]  /*0240*/  BSYNC.RECONVERGENT B1 ;  /* 0x0000000000017941 */ /* 0x000fea0003800200 */
.L_x_43:
[----:B------:R-:W-:Y:S05]  /*0250*/  BSYNC.RECONVERGENT B0 ;  /* 0x0000000000007941 */ /* 0x000fea0003800200 */
.L_x_42:
[----:B------:R-:W-:Y:S01]  /*0260*/  FSETP.GE.AND P0, PT, R5, 3, PT ;  /* 0x404000000500780b */ /* 0x000fe20003f06000 */
[----:B------:R-:W-:Y:S01]  /*0270*/  BSSY.RECONVERGENT B0, `(.L_x_45) ;  /* 0x0000015000007945 */ /* 0x000fe20003800200 */
[----:B------:R-:W-:-:S11]  /*0280*/  IMAD.MOV.U32 R9, RZ, RZ, R5 ;  /* 0x000000ffff097224 */ /* 0x000fd600078e0005 */
[----:B------:R-:W-:Y:S05]  /*0290*/  @P0 BRA `(.L_x_46) ;  /* 0x0000000000480947 */ /* 0x000fea0003800000 */
[----:B------:R-:W-:Y:S01]  /*02a0*/  FSETP.GTU.AND P0, PT, R5, -3, PT ;  /* 0xc04000000500780b */ /* 0x000fe20003f0c000 */
[----:B------:R-:W-:-:S12]  /*02b0*/  HFMA2 R9, -RZ, RZ, 0, 0 ;  /* 0x00000000ff097431 */ /* 0x000fd800000001ff */
        /* <DEDUP_REMOVED lines=12> */
[----:B------:R-:W-:-:S07]  /*0380*/  MOV R4, 0x3a0 ;  /* 0x000003a000047802 */ /* 0x000fce0000000f00 */
[----:B------:R-:W-:Y:S05]  /*0390*/  CALL.REL.NOINC `($__internal_0_$__cuda_sm3x_div_rn_noftz_f32_slowpath) ;  /* 0x0000000000d47944 */ /* 0x000fea0003c00000 */
[----:B------:R-:W-:-:S07]  /*03a0*/  IMAD.MOV.U32 R9, RZ, RZ, R0 ;  /* 0x000000ffff097224 */ /* 0x000fce00078e0000 */
.L_x_47:
[----:B------:R-:W-:Y:S05]  /*03b0*/  BSYNC.RECONVERGENT B1 ;  /* 0x0000000000017941 */ /* 0x000fea0003800200 */
.L_x_46:
[----:B------:R-:W-:Y:S05]  /*03c0*/  BSYNC.RECONVERGENT B0 ;  /* 0x0000000000007941 */ /* 0x000fea0003800200 */
.L_x_45:
[----:B------:R-:W-:Y:S01]  /*03d0*/  FSETP.GE.AND P0, PT, R6, 3, PT ;  /* 0x404000000600780b */ /* 0x000fe20003f06000 */
[----:B------:R-:W-:Y:S01]  /*03e0*/  BSSY.RECONVERGENT B0, `(.L_x_48) ;  /* 0x0000015000007945 */ /* 0x000fe20003800200 */
        /* <DEDUP_REMOVED lines=18> */
[----:B------:R-:W-:-:S07]  /*0510*/  MOV R10, R0 ;  /* 0x00000000000a7202 */ /* 0x000fce0000000f00 */
.L_x_50:
[----:B------:R-:W-:Y:S05]  /*0520*/  BSYNC.RECONVERGENT B1 ;  /* 0x0000000000017941 */ /* 0x000fea0003800200 */
.L_x_49:
[----:B------:R-:W-:Y:S05]  /*0530*/  BSYNC.RECONVERGENT B0 ;  /* 0x0000000000007941 */ /* 0x000fea0003800200 */
.L_x_48:
[----:B------:R-:W-:Y:S01]  /*0540*/  FSETP.GE.AND P0, PT, R7, 3, PT ;  /* 0x404000000700780b */ /* 0x000fe20003f06000 */
[----:B------:R-:W-:Y:S01]  /*0550*/  BSSY.RECONVERGENT B0, `(.L_x_51) ;  /* 0x0000015000007945 */ /* 0x000fe20003800200 */
[----:B------:R-:W-:-:S11]  /*0560*/  IMAD.MOV.U32 R11, RZ, RZ, R7 ;  /* 0x000000ffff0b7224 */ /* 0x000fd600078e0007 */
[----:B------:R-:W-:Y:S05]  /*0570*/  @P0 BRA `(.L_x_52) ;  /* 0x0000000000480947 */ /* 0x000fea0003800000 */
[----:B------:R-:W-:Y:S01]  /*0580*/  FSETP.GTU.AND P0, PT, R7, -3, PT ;  /* 0xc04000000700780b */ /* 0x000fe20003f0c000 */
[----:B------:R-:W-:-:S12]  /*0590*/  IMAD.MOV.U32 R11, RZ, RZ, RZ ;  /* 0x000000ffff0b7224 */ /* 0x000fd800078e00ff */
[----:B------:R-:W-:Y:S05]  /*05a0*/  @!P0 BRA `(.L_x_52) ;  /* 0x00000000003c8947 */ /* 0x000fea0003800000 */
[----:B------:R-:W-:Y:S02]  /*05b0*/  HFMA2 R5, -RZ, RZ, 1.541015625, -0.052093505859375 ;  /* 0x3e2aaaabff057431 */ /* 0x000fe400000001ff */
[C---:B------:R-:W-:Y:S01]  /*05c0*/  FADD R0, R7.reuse, 3 ;  /* 0x4040000007007421 */ /* 0x040fe20000000000 */
[----:B------:R-:W-:Y:S03]  /*05d0*/  BSSY.RECONVERGENT B1, `(.L_x_52) ;  /* 0x000000c000017945 */ /* 0x000fe60003800200 */
[----:B------:R-:W-:-:S04]  /*05e0*/  FMUL R3, R7, R0 ;  /* 0x0000000007037220 */ /* 0x000fc80000400000 */
[----:B------:R-:W0:Y:S01]  /*05f0*/  FCHK P0, R3, 6 ;  /* 0x40c0000003007902 */ /* 0x000e220000000000 */
[----:B------:R-:W-:-:S04]  /*0600*/  FFMA R4, R5, -R12, 1 ;  /* 0x3f80000005047423 */ /* 0x000fc8000000080c */
        /* <DEDUP_REMOVED lines=8> */
.L_x_53:
[----:B------:R-:W-:Y:S05]  /*0690*/  BSYNC.RECONVERGENT B1 ;  /* 0x0000000000017941 */ /* 0x000fea0003800200 */
.L_x_52:
[----:B------:R-:W-:Y:S05]  /*06a0*/  BSYNC.RECONVERGENT B0 ;  /* 0x0000000000007941 */ /* 0x000fea0003800200 */
.L_x_51:
[----:B------:R-:W0:Y:S02]  /*06b0*/  LDC.64 R4, c[0x0][0x388] ;  /* 0x0000e200ff047b82 */ /* 0x000e240000000a00 */
[----:B0-----:R-:W-:-:S05]  /*06c0*/  IMAD.WIDE R2, R2, 0x4, R4 ;  /* 0x0000000402027825 */ /* 0x001fca00078e0204 */
[----:B------:R-:W-:Y:S01]  /*06d0*/  STG.E.128 desc[UR4][R2.64], R8 ;  /* 0x0000000802007986 */ /* 0x000fe2000c101d04 */
[----:B------:R-:W-:Y:S05]  /*06e0*/  EXIT ;  /* 0x000000000000794d */ /* 0x000fea0003800000 */
        .weak           $__internal_0_$__cuda_sm3x_div_rn_noftz_f32_slowpath
        .type           $__internal_0_$__cuda_sm3x_div_rn_noftz_f32_slowpath,@function
        .size           $__internal_0_$__cuda_sm3x_div_rn_noftz_f32_slowpath,(.L_x_82 - $__internal_0_$__cuda_sm3x_div_rn_noftz_f32_slowpath)
$__internal_0_$__cuda_sm3x_div_rn_noftz_f32_slowpath:
[----:B------:R-:W-:Y:S01]  /*06f0*/  SHF.R.U32.HI R13, RZ, 0x17, R12 ;  /* 0x00000017ff0d7819 */ /* 0x000fe2000001160c */
[----:B------:R-:W-:Y:S01]  /*0700*/  BSSY.RECONVERGENT B2, `(.L_x_54) ;  /* 0x0000064000027945 */ /* 0x000fe20003800200 */
[----:B------:R-:W-:Y:S01]  /*0710*/  SHF.R.U32.HI R0, RZ, 0x17, R3 ;  /* 0x00000017ff007819 */ /* 0x000fe20000011603 */
[----:B------:R-:W-:Y:S01]  /*0720*/  IMAD.MOV.U32 R14, RZ, RZ, 0x40c00000 ;  /* 0x40c00000ff0e7424 */ /* 0x000fe200078e00ff */
[----:B------:R-:W-:Y:S02]  /*0730*/  LOP3.LUT R13, R13, 0xff, RZ, 0xc0, !PT ;  /* 0x000000ff0d0d7812 */ /* 0x000fe400078ec0ff */
[----:B------:R-:W-:-:S03]  /*0740*/  LOP3.LUT R18, R0, 0xff, RZ, 0xc0, !PT ;  /* 0x000000ff00127812 */ /* 0x000fc600078ec0ff */
[----:B------:R-:W-:Y:S01]  /*0750*/  VIADD R15, R13, 0xffffffff ;  /* 0xffffffff0d0f7836 */ /* 0x000fe20000000000 */
[----:B------:R-:W-:-:S04]  /*0760*/  IADD3 R16, PT, PT, R18, -0x1, RZ ;  /* 0xffffffff12107810 */ /* 0x000fc80007ffe0ff */
[----:B------:R-:W-:-:S04]  /*0770*/  ISETP.GT.U32.AND P0, PT, R15, 0xfd, PT ;  /* 0x000000fd0f00780c */ /* 0x000fc80003f04070 */
[----:B------:R-:W-:-:S13]  /*0780*/  ISETP.GT.U32.OR P0, PT, R16, 0xfd, P0 ;  /* 0x000000fd1000780c */ /* 0x000fda0000704470 */
[----:B------:R-:W-:Y:S01]  /*0790*/  @!P0 IMAD.MOV.U32 R11, RZ, RZ, RZ ;  /* 0x000000ffff0b8224 */ /* 0x000fe200078e00ff */
[----:B------:R-:W-:Y:S06]  /*07a0*/  @!P0 BRA `(.L_x_55) ;  /* 0x0000000000608947 */ /* 0x000fec0003800000 */
[----:B------:R-:W-:Y:S02]  /*07b0*/  MOV R0, 0x40c00000 ;  /* 0x40c0000000007802 */ /* 0x000fe40000000f00 */
[----:B------:R-:W-:Y:S02]  /*07c0*/  FSETP.GTU.FTZ.AND P0, PT, |R3|, +INF , PT ;  /* 0x7f8000000300780b */ /* 0x000fe40003f1c200 */
[----:B------:R-:W-:-:S04]  /*07d0*/  FSETP.GTU.FTZ.AND P1, PT, |R0|, +INF , PT ;  /* 0x7f8000000000780b */ /* 0x000fc80003f3c200 */
[----:B------:R-:W-:-:S13]  /*07e0*/  PLOP3.LUT P0, PT, P0, P1, PT, 0xf8, 0x8f ;  /* 0x00000000008f781c */ /* 0x000fda0000703f70 */
[----:B------:R-:W-:Y:S05]  /*07f0*/  @P0 BRA `(.L_x_56) ;  /* 0x00000004004c0947 */ /* 0x000fea0003800000 */
[----:B------:R-:W-:-:S13]  /*0800*/  LOP3.LUT P0, RZ, R14, 0x7fffffff, R3, 0xc8, !PT ;  /* 0x7fffffff0eff7812 */ /* 0x000fda000780c803 */
[----:B------:R-:W-:Y:S05]  /*0810*/  @!P0 BRA `(.L_x_57) ;  /* 0x00000004003c8947 */ /* 0x000fea0003800000 */
[C---:B------:R-:W-:Y:S02]  /*0820*/  FSETP.NEU.FTZ.AND P2, PT, |R3|.reuse, +INF , PT ;  /* 0x7f8000000300780b */ /* 0x040fe40003f5d200 */
[----:B------:R-:W-:Y:S02]  /*0830*/  FSETP.NEU.FTZ.AND P1, PT, |R0|, +INF , PT ;  /* 0x7f8000000000780b */ /* 0x000fe40003f3d200 */
[----:B------:R-:W-:-:S11]  /*0840*/  FSETP.NEU.FTZ.AND P0, PT, |R3|, +INF , PT ;  /* 0x7f8000000300780b */ /* 0x000fd60003f1d200 */
[----:B------:R-:W-:Y:S05]  /*0850*/  @!P1 BRA !P2, `(.L_x_57) ;  /* 0x00000004002c9947 */ /* 0x000fea0005000000 */
[----:B------:R-:W-:-:S04]  /*0860*/  LOP3.LUT P2, RZ, R3, 0x7fffffff, RZ, 0xc0, !PT ;  /* 0x7fffffff03ff7812 */ /* 0x000fc8000784c0ff */
[----:B------:R-:W-:-:S13]  /*0870*/  PLOP3.LUT P1, PT, P1, P2, PT, 0x2f, 0xf2 ;  /* 0x0000000000f2781c */ /* 0x000fda0000f24577 */
[----:B------:R-:W-:Y:S05]  /*0880*/  @P1 BRA `(.L_x_58) ;  /* 0x0000000400181947 */ /* 0x000fea0003800000 */
[----:B------:R-:W-:-:S04]  /*0890*/  LOP3.LUT P1, RZ, R14, 0x7fffffff, RZ, 0xc0, !PT ;  /* 0x7fffffff0eff7812 */ /* 0x000fc8000782c0ff */
[----:B------:R-:W-:-:S13]  /*08a0*/  PLOP3.LUT P0, PT, P0, P1, PT, 0x2f, 0xf2 ;  /* 0x0000000000f2781c */ /* 0x000fda0000702577 */
[----:B------:R-:W-:Y:S05]  /*08b0*/  @P0 BRA `(.L_x_59) ;  /* 0x0000000400000947 */ /* 0x000fea0003800000 */
[----:B------:R-:W-:Y:S02]  /*08c0*/  ISETP.GE.AND P0, PT, R16, RZ, PT ;  /* 0x000000ff1000720c */ /* 0x000fe40003f06270 */
[----:B------:R-:W-:-:S11]  /*08d0*/  ISETP.GE.AND P1, PT, R15, RZ, PT ;  /* 0x000000ff0f00720c */ /* 0x000fd60003f26270 */
[----:B------:R-:W-:Y:S02]  /*08e0*/  @P0 IMAD.MOV.U32 R11, RZ, RZ, RZ ;  /* 0x000000ffff0b0224 */ /* 0x000fe400078e00ff */
[----:B------:R-:W-:Y:S01]  /*08f0*/  @!P0 FFMA R3, R3, 1.84467440737095516160e+19, RZ ;  /* 0x5f80000003038823 */ /* 0x000fe200000000ff */
[----:B------:R-:W-:Y:S02]  /*0900*/  @!P0 IMAD.MOV.U32 R11, RZ, RZ, -0x40 ;  /* 0xffffffc0ff0b8424 */ /* 0x000fe400078e00ff */
[----:B------:R-:W-:-:S03]  /*0910*/  @!P1 FFMA R14, R0, 1.84467440737095516160e+19, RZ ;  /* 0x5f800000000e9823 */ /* 0x000fc600000000ff */
[----:B------:R-:W-:-:S07]  /*0920*/  @!P1 IADD3 R11, PT, PT, R11, 0x40, RZ ;  /* 0x000000400b0b9810 */ /* 0x000fce0007ffe0ff */
.L_x_55:
[----:B------:R-:W-:Y:S01]  /*0930*/  LEA R15, R13, 0xc0800000, 0x17 ;  /* 0xc08000000d0f7811 */ /* 0x000fe200078eb8ff */
[----:B------:R-:W-:Y:S04]  /*0940*/  BSSY.RECONVERGENT B3, `(.L_x_60) ;  /* 0x0000036000037945 */ /* 0x000fe80003800200 */
[----:B------:R-:W-:Y:S02]  /*0950*/  IMAD.IADD R15, R14, 0x1, -R15 ;  /* 0x000000010e0f7824 */ /* 0x000fe400078e0a0f */
[----:B------:R-:W-:Y:S02]  /*0960*/  VIADD R14, R18, 0xffffff81 ;  /* 0xffffff81120e7836 */ /* 0x000fe40000000000 */
[----:B------:R-:W0:Y:S01]  /*0970*/  MUFU.RCP R16, R15 ;  /* 0x0000000f00107308 */ /* 0x000e220000001000 */
[----:B------:R-:W-:Y:S01]  /*0980*/  FADD.FTZ R17, -R15, -RZ ;  /* 0x800000ff0f117221 */ /* 0x000fe20000010100 */
[C---:B------:R-:W-:Y:S01]  /*0990*/  IMAD R0, R14.reuse, -0x800000, R3 ;  /* 0xff8000000e007824 */ /* 0x040fe200078e0203 */
[----:B------:R-:W-:-:S04]  /*09a0*/  IADD3 R14, PT, PT, R14, 0x7f, -R13 ;  /* 0x0000007f0e0e7810 */ /* 0x000fc80007ffe80d */
[----:B------:R-:W-:Y:S01]  /*09b0*/  IADD3 R14, PT, PT, R14, R11, RZ ;  /* 0x0000000b0e0e7210 */ /* 0x000fe20007ffe0ff */
[----:B0-----:R-:W-:-:S04]  /*09c0*/  FFMA R19, R16, R17, 1 ;  /* 0x3f80000010137423 */ /* 0x001fc80000000011 */
[----:B------:R-:W-:-:S04]  /*09d0*/  FFMA R18, R16, R19, R16 ;  /* 0x0000001310127223 */ /* 0x000fc80000000010 */
[----:B------:R-:W-:-:S04]  /*09e0*/  FFMA R3, R0, R18, RZ ;  /* 0x0000001200037223 */ /* 0x000fc800000000ff */
[----:B------:R-:W-:-:S04]  /*09f0*/  FFMA R16, R17, R3, R0 ;  /* 0x0000000311107223 */ /* 0x000fc80000000000 */
[----:B------:R-:W-:-:S04]  /*0a00*/  FFMA R19, R18, R16, R3 ;  /* 0x0000001012137223 */ /* 0x000fc80000000003 */
[----:B------:R-:W-:-:S04]  /*0a10*/  FFMA R16, R17, R19, R0 ;  /* 0x0000001311107223 */ /* 0x000fc80000000000 */
[----:B------:R-:W-:-:S05]  /*0a20*/  FFMA R0, R18, R16, R19 ;  /* 0x0000001012007223 */ /* 0x000fca0000000013 */
[----:B------:R-:W-:-:S04]  /*0a30*/  SHF.R.U32.HI R3, RZ, 0x17, R0 ;  /* 0x00000017ff037819 */ /* 0x000fc80000011600 */
[----:B------:R-:W-:-:S05]  /*0a40*/  LOP3.LUT R3, R3, 0xff, RZ, 0xc0, !PT ;  /* 0x000000ff03037812 */ /* 0x000fca00078ec0ff */
[----:B------:R-:W-:-:S04]  /*0a50*/  IMAD.IADD R13, R3, 0x1, R14 ;  /* 0x00000001030d7824 */ /* 0x000fc800078e020e */
[----:B------:R-:W-:-:S05]  /*0a60*/  VIADD R3, R13, 0xffffffff ;  /* 0xffffffff0d037836 */ /* 0x000fca0000000000 */
[----:B------:R-:W-:-:S13]  /*0a70*/  ISETP.GE.U32.AND P0, PT, R3, 0xfe, PT ;  /* 0x000000fe0300780c */ /* 0x000fda0003f06070 */
[----:B------:R-:W-:Y:S05]  /*0a80*/  @!P0 BRA `(.L_x_61) ;  /* 0x0000000000808947 */ /* 0x000fea0003800000 */
[----:B------:R-:W-:-:S13]  /*0a90*/  ISETP.GT.AND P0, PT, R13, 0xfe, PT ;  /* 0x000000fe0d00780c */ /* 0x000fda0003f04270 */
[----:B------:R-:W-:Y:S05]  /*0aa0*/  @P0 BRA `(.L_x_62) ;  /* 0x00000000006c0947 */ /* 0x000fea0003800000 */
[----:B------:R-:W-:-:S13]  /*0ab0*/  ISETP.GE.AND P0, PT, R13, 0x1, PT ;  /* 0x000000010d00780c */ /* 0x000fda0003f06270 */
[----:B------:R-:W-:Y:S05]  /*0ac0*/  @P0 BRA `(.L_x_63) ;  /* 0x0000000000740947 */ /* 0x000fea0003800000 */
[----:B------:R-:W-:Y:S02]  /*0ad0*/  ISETP.GE.AND P0, PT, R13, -0x18, PT ;  /* 0xffffffe80d00780c */ /* 0x000fe40003f06270 */
[----:B------:R-:W-:-:S11]  /*0ae0*/  LOP3.LUT R0, R0, 0x80000000, RZ, 0xc0, !PT ;  /* 0x8000000000007812 */ /* 0x000fd600078ec0ff */
[----:B------:R-:W-:Y:S05]  /*0af0*/  @!P0 BRA `(.L_x_63) ;  /* 0x0000000000688947 */ /* 0x000fea0003800000 */
[CCC-:B------:R-:W-:Y:S01]  /*0b00*/  FFMA.RZ R3, R18.reuse, R16.reuse, R19.reuse ;  /* 0x0000001012037223 */ /* 0x1c0fe2000000c013 */
[CCC-:B------:R-:W-:Y:S01]  /*0b10*/  FFMA.RM R14, R18.reuse, R16.reuse, R19.reuse ;  /* 0x00000010120e7223 */ /* 0x1c0fe20000004013 */
[C---:B------:R-:W-:Y:S02]  /*0b20*/  ISETP.NE.AND P2, PT, R13.reuse, RZ, PT ;  /* 0x000000ff0d00720c */ /* 0x040fe40003f45270 */
[----:B------:R-:W-:Y:S02]  /*0b30*/  ISETP.NE.AND P1, PT, R13, RZ, PT ;  /* 0x000000ff0d00720c */ /* 0x000fe40003f25270 */
[----:B------:R-:W-:Y:S01]  /*0b40*/  LOP3.LUT R11, R3, 0x7fffff, RZ, 0xc0, !PT ;  /* 0x007fffff030b7812 */ /* 0x000fe200078ec0ff */
[----:B------:R-:W-:Y:S01]  /*0b50*/  FFMA.RP R3, R18, R16, R19 ;  /* 0x0000001012037223 */ /* 0x000fe20000008013 */
[----:B------:R-:W-:Y:S01]  /*0b60*/  IADD3 R16, PT, PT, R13, 0x20, RZ ;  /* 0x000000200d107810 */ /* 0x000fe20007ffe0ff */
[----:B------:R-:W-:Y:S01]  /*0b70*/  IMAD.MOV R13, RZ, RZ, -R13 ;  /* 0x000000ffff0d7224 */ /* 0x000fe200078e0a0d */
[----:B------:R-:W-:-:S02]  /*0b80*/  LOP3.LUT R11, R11, 0x800000, RZ, 0xfc, !PT ;  /* 0x008000000b0b7812 */ /* 0x000fc400078efcff */
[----:B------:R-:W-:Y:S02]  /*0b90*/  FSETP.NEU.FTZ.AND P0, PT, R3, R14, PT ;  /* 0x0000000e0300720b */ /* 0x000fe40003f1d000 */
[----:B------:R-:W-:Y:S02]  /*0ba0*/  SHF.L.U32 R16, R11, R16, RZ ;  /* 0x000000100b107219 */ /* 0x000fe400000006ff */
[----:B------:R-:W-:Y:S02]  /*0bb0*/  SEL R14, R13, RZ, P2 ;  /* 0x000000ff0d0e7207 */ /* 0x000fe40001000000 */
[----:B------:R-:W-:Y:S02]  /*0bc0*/  ISETP.NE.AND P1, PT, R16, RZ, P1 ;  /* 0x000000ff1000720c */ /* 0x000fe40000f25270 */
[----:B------:R-:W-:Y:S02]  /*0bd0*/  SHF.R.U32.HI R14, RZ, R14, R11 ;  /* 0x0000000eff0e7219 */ /* 0x000fe4000001160b */
[----:B------:R-:W-:-:S02]  /*0be0*/  PLOP3.LUT P0, PT, P0, P1, PT, 0xf8, 0x8f ;  /* 0x00000000008f781c */ /* 0x000fc40000703f70 */
[----:B------:R-:W-:Y:S02]  /*0bf0*/  SHF.R.U32.HI R16, RZ, 0x1, R14 ;  /* 0x00000001ff107819 */ /* 0x000fe4000001160e */
[----:B------:R-:W-:-:S04]  /*0c00*/  SEL R3, RZ, 0x1, !P0 ;  /* 0x00000001ff037807 */ /* 0x000fc80004000000 */
[----:B------:R-:W-:-:S04]  /*0c10*/  LOP3.LUT R3, R3, 0x1, R16, 0xf8, !PT ;  /* 0x0000000103037812 */ /* 0x000fc800078ef810 */
[----:B------:R-:W-:-:S05]  /*0c20*/  LOP3.LUT R3, R3, R14, RZ, 0xc0, !PT ;  /* 0x0000000e03037212 */ /* 0x000fca00078ec0ff */
[----:B------:R-:W-:-:S05]  /*0c30*/  IMAD.IADD R3, R16, 0x1, R3 ;  /* 0x0000000110037824 */ /* 0x000fca00078e0203 */
[----:B------:R-:W-:Y:S01]  /*0c40*/  LOP3.LUT R0, R3, R0, RZ, 0xfc, !PT ;  /* 0x0000000003007212 */ /* 0x000fe200078efcff */
[----:B------:R-:W-:Y:S06]  /*0c50*/  BRA `(.L_x_63) ;  /* 0x0000000000107947 */ /* 0x000fec0003800000 */
.L_x_62:
[----:B------:R-:W-:-:S04]  /*0c60*/  LOP3.LUT R0, R0, 0x80000000, RZ, 0xc0, !PT ;  /* 0x8000000000007812 */ /* 0x000fc800078ec0ff */
[----:B------:R-:W-:Y:S01]  /*0c70*/  LOP3.LUT R0, R0, 0x7f800000, RZ, 0xfc, !PT ;  /* 0x7f80000000007812 */ /* 0x000fe200078efcff */
[----:B------:R-:W-:Y:S06]  /*0c80*/  BRA `(.L_x_63) ;  /* 0x0000000000047947 */ /* 0x000fec0003800000 */
.L_x_61:
[----:B------:R-:W-:-:S07]  /*0c90*/  LEA R0, R14, R0, 0x17 ;  /* 0x000000000e007211 */ /* 0x000fce00078eb8ff */
.L_x_63:
[----:B------:R-:W-:Y:S05]  /*0ca0*/  BSYNC.RECONVERGENT B3 ;  /* 0x0000000000037941 */ /* 0x000fea0003800200 */
.L_x_60:
[----:B------:R-:W-:Y:S05]  /*0cb0*/  BRA `(.L_x_64) ;  /* 0x0000000000207947 */ /* 0x000fea0003800000 */
.L_x_59:
[----:B------:R-:W-:-:S04]  /*0cc0*/  LOP3.LUT R0, R14, 0x80000000, R3, 0x48, !PT ;  /* 0x800000000e007812 */ /* 0x000fc800078e4803 */
[----:B------:R-:W-:Y:S01]  /*0cd0*/  LOP3.LUT R0, R0, 0x7f800000, RZ, 0xfc, !PT ;  /* 0x7f80000000007812 */ /* 0x000fe200078efcff */
[----:B------:R-:W-:Y:S06]  /*0ce0*/  BRA `(.L_x_64) ;  /* 0x0000000000147947 */ /* 0x000fec0003800000 */
.L_x_58:
[----:B------:R-:W-:Y:S01]  /*0cf0*/  LOP3.LUT R0, R14, 0x80000000, R3, 0x48, !PT ;  /* 0x800000000e007812 */ /* 0x000fe200078e4803 */
[----:B------:R-:W-:Y:S06]  /*0d00*/  BRA `(.L_x_64) ;  /* 0x00000000000c7947 */ /* 0x000fec0003800000 */
.L_x_57:
[----:B------:R-:W0:Y:S01]  /*0d10*/  MUFU.RSQ R0, -QNAN ;  /* 0xffc0000000007908 */ /* 0x000e220000001400 */
[----:B------:R-:W-:Y:S05]  /*0d20*/  BRA `(.L_x_64) ;  /* 0x0000000000047947 */ /* 0x000fea0003800000 */
.L_x_56:
[----:B------:R-:W-:-:S07]  /*0d30*/  FADD.FTZ R0, R3, R0 ;  /* 0x0000000003007221 */ /* 0x000fce0000010000 */
.L_x_64:
[----:B------:R-:W-:Y:S05]  /*0d40*/  BSYNC.RECONVERGENT B2 ;  /* 0x0000000000027941 */ /* 0x000fea0003800200 */
.L_x_54:
[----:B------:R-:W-:Y:S02]  /*0d50*/  HFMA2 R15, -RZ, RZ, 0, 0 ;  /* 0x00000000ff0f7431 */ /* 0x000fe400000001ff */
[----:B------:R-:W-:-:S04]  /*0d60*/  IMAD.MOV.U32 R14, RZ, RZ, R4 ;  /* 0x000000ffff0e7224 */ /* 0x000fc800078e0004 */
[----:B0-----:R-:W-:Y:S05]  /*0d70*/  RET.REL.NODEC R14 `(_Z23hardswish_fp32x4_kernelPfS_i) ;  /* 0xfffffff00ea07950 */ /* 0x001fea0003c3ffff */
.L_x_65:
        /* <DEDUP_REMOVED lines=16> */
.L_x_82:


//--------------------- .text._Z21hardswish_fp32_kernelPfS_i --------------------------
	.section	.text._Z21hardswish_fp32_kernelPfS_i,"ax",@progbits
	.align	128
        .global         _Z21hardswish_fp32_kernelPfS_i
        .type           _Z21hardswish_fp32_kernelPfS_i,@function
        .size           _Z21hardswish_fp32_kernelPfS_i,(.L_x_83 - _Z21hardswish_fp32_kernelPfS_i)
        .other          _Z21hardswish_fp32_kernelPfS_i,@"STO_CUDA_ENTRY STV_DEFAULT"
_Z21hardswish_fp32_kernelPfS_i:
.text._Z21hardswish_fp32_kernelPfS_i:
        /* <DEDUP_REMOVED lines=9> */
[----:B------:R-:W1:Y:S01]  /*0090*/  LDCU.64 UR6, c[0x0][0x358] ;  /* 0x00006b00ff0677ac */ /* 0x000e620008000a00 */
[----:B0-----:R-:W-:-:S06]  /*00a0*/  IMAD.WIDE R4, R2, 0x4, R4 ;  /* 0x0000000402047825 */ /* 0x001fcc00078e0204 */
[----:B-1----:R-:W2:Y:S01]  /*00b0*/  LDG.E R4, desc[UR6][R4.64] ;  /* 0x0000000604047981 */ /* 0x002ea2000c1e1900 */
[----:B------:R-:W-:Y:S01]  /*00c0*/  BSSY.RECONVERGENT B2, `(.L_x_66) ;  /* 0x0000016000027945 */ /* 0x000fe20003800200 */
[----:B--2---:R-:W-:Y:S01]  /*00d0*/  FSETP.GE.AND P0, PT, R4, 3, PT ;  /* 0x404000000400780b */ /* 0x004fe20003f06000 */
[----:B------:R-:W-:-:S12]  /*00e0*/  IMAD.MOV.U32 R7, RZ, RZ, R4 ;  /* 0x000000ffff077224 */ /* 0x000fd800078e0004 */
[----:B------:R-:W-:Y:S05]  /*00f0*/  @P0 BRA `(.L_x_67) ;  /* 0x0000000000480947 */ /* 0x000fea0003800000 */
[----:B------:R-:W-:Y:S01]  /*0100*/  FSETP.GTU.AND P0, PT, R4, -3, PT ;  /* 0xc04000000400780b */ /* 0x000fe20003f0c000 */
[----:B------:R-:W-:-:S12]  /*0110*/  IMAD.MOV.U32 R7, RZ, RZ, RZ ;  /* 0x000000ffff077224 */ /* 0x000fd800078e00ff */
[----:B------:R-:W-:Y:S05]  /*0120*/  @!P0 BRA `(.L_x_67) ;  /* 0x00000000003c8947 */ /* 0x000fea0003800000 */
[C---:B------:R-:W-:Y:S01]  /*0130*/  FADD R3, R4.reuse, 3 ;  /* 0x4040000004037421 */ /* 0x040fe20000000000 */
[----:B------:R-:W-:Y:S01]  /*0140*/  IMAD.MOV.U32 R6, RZ, RZ, 0x3e2aaaab ;  /* 0x3e2aaaabff067424 */ /* 0x000fe200078e00ff */
[----:B------:R-:W-:Y:S01]  /*0150*/  BSSY.RECONVERGENT B1, `(.L_x_67) ;  /* 0x000000c000017945 */ /* 0x000fe20003800200 */
[----:B------:R-:W-:Y:S02]  /*0160*/  IMAD.MOV.U32 R5, RZ, RZ, 0x40c00000 ;  /* 0x40c00000ff057424 */ /* 0x000fe400078e00ff */
[----:B------:R-:W-:Y:S02]  /*0170*/  FMUL R0, R4, R3 ;  /* 0x0000000304007220 */ /* 0x000fe40000400000 */
[----:B------:R-:W-:Y:S02]  /*0180*/  FFMA R5, R6, -R5, 1 ;  /* 0x3f80000006057423 */ /* 0x000fe40000000805 */
[----:B------:R-:W0:Y:S02]  /*0190*/  FCHK P0, R0, 6 ;  /* 0x40c0000000007902 */ /* 0x000e240000000000 */
[----:B------:R-:W-:-:S04]  /*01a0*/  FFMA R5, R5, R6, 0.16666667163372039795 ;  /* 0x3e2aaaab05057423 */ /* 0x000fc80000000006 */
[----:B------:R-:W-:-:S04]  /*01b0*/  FFMA R3, R0, R5, RZ ;  /* 0x0000000500037223 */ /* 0x000fc800000000ff */
[----:B------:R-:W-:-:S04]  /*01c0*/  FFMA R4, R3, -6, R0 ;  /* 0xc0c0000003047823 */ /* 0x000fc80000000000 */
[----:B------:R-:W-:Y:S01]  /*01d0*/  FFMA R7, R5, R4, R3 ;  /* 0x0000000405077223 */ /* 0x000fe20000000003 */
[----:B0-----:R-:W-:Y:S06]  /*01e0*/  @!P0 BRA `(.L_x_68) ;  /* 0x0000000000088947 */ /* 0x001fec0003800000 */
[----:B------:R-:W-:-:S07]  /*01f0*/  MOV R4, 0x210 ;  /* 0x0000021000047802 */ /* 0x000fce0000000f00 */
[----:B------:R-:W-:Y:S05]  /*0200*/  CALL.REL.NOINC `($__internal_1_$__cuda_sm3x_div_rn_noftz_f32_slowpath) ;  /* 0x0000000000187944 */ /* 0x000fea0003c00000 */
.L_x_68:
[----:B------:R-:W-:Y:S05]  /*0210*/  BSYNC.RECONVERGENT B1 ;  /* 0x0000000000017941 */ /* 0x000fea0003800200 */
.L_x_67:
[----:B------:R-:W-:Y:S05]  /*0220*/  BSYNC.RECONVERGENT B2 ;  /* 0x0000000000027941 */ /* 0x000fea0003800200 */
.L_x_66:
[----:B------:R-:W0:Y:S02]  /*0230*/  LDC.64 R4, c[0x0][0x388] ;  /* 0x0000e200ff047b82 */ /* 0x000e240000000a00 */
[----:B0-----:R-:W-:-:S05]  /*0240*/  IMAD.WIDE R2, R2, 0x4, R4 ;  /* 0x0000000402027825 */ /* 0x001fca00078e0204 */
[----:B------:R-:W-:Y:S01]  /*0250*/  STG.E desc[UR6][R2.64], R7 ;  /* 0x0000000702007986 */ /* 0x000fe2000c101906 */
[----:B------:R-:W-:Y:S05]  /*0260*/  EXIT ;  /* 0x000000000000794d */ /* 0x000fea0003800000 */
        .weak           $__internal_1_$__cuda_sm3x_div_rn_noftz_f32_slowpath
        .type           $__internal_1_$__cuda_sm3x_div_rn_noftz_f32_slowpath,@function
        .size           $__internal_1_$__cuda_sm3x_div_rn_noftz_f32_slowpath,(.L_x_83 - $__internal_1_$__cuda_sm3x_div_rn_noftz_f32_slowpath)
$__internal_1_$__cuda_sm3x_div_rn_noftz_f32_slowpath:
[--C-:B------:R-:W-:Y:S01]  /*0270*/  SHF.R.U32.HI R3, RZ, 0x17, R0.reuse ;  /* 0x00000017ff037819 */ /* 0x100fe20000011600 */
[----:B------:R-:W-:Y:S04]  /*0280*/  BSSY.RECONVERGENT B0, `(.L_x_69) ;  /* 0x000005c000007945 */ /* 0x000fe80003800200 */
[----:B------:R-:W-:Y:S01]  /*0290*/  BSSY.RELIABLE B3, `(.L_x_70) ;  /* 0x000001a000037945 */ /* 0x000fe20003800100 */
[----:B------:R-:W-:Y:S01]  /*02a0*/  IMAD.MOV.U32 R5, RZ, RZ, R0 ;  /* 0x000000ffff057224 */ /* 0x000fe200078e0000 */
[----:B------:R-:W-:-:S05]  /*02b0*/  LOP3.LUT R3, R3, 0xff, RZ, 0xc0, !PT ;  /* 0x000000ff03037812 */ /* 0x000fca00078ec0ff */
[----:B------:R-:W-:-:S05]  /*02c0*/  VIADD R7, R3, 0xffffffff ;  /* 0xffffffff03077836 */ /* 0x000fca0000000000 */
[----:B------:R-:W-:-:S13]  /*02d0*/  ISETP.GT.U32.OR P0, PT, R7, 0xfd, !PT ;  /* 0x000000fd0700780c */ /* 0x000fda0007f04470 */
[----:B------:R-:W-:Y:S01]  /*02e0*/  @!P0 IMAD.MOV.U32 R6, RZ, RZ, RZ ;  /* 0x000000ffff068224 */ /* 0x000fe200078e00ff */
[----:B------:R-:W-:Y:S06]  /*02f0*/  @!P0 BRA `(.L_x_71) ;  /* 0x00000000004c8947 */ /* 0x000fec0003800000 */
[----:B------:R-:W-:-:S13]  /*0300*/  FSETP.GTU.FTZ.AND P0, PT, |R0|, +INF , PT ;  /* 0x7f8000000000780b */ /* 0x000fda0003f1c200 */
[----:B------:R-:W-:Y:S05]  /*0310*/  @P0 BREAK.RELIABLE B3 ;  /* 0x0000000000030942 */ /* 0x000fea0003800100 */
[----:B------:R-:W-:Y:S05]  /*0320*/  @P0 BRA `(.L_x_72) ;  /* 0x0000000400400947 */ /* 0x000fea0003800000 */
[----:B------:R-:W-:-:S05]  /*0330*/  IMAD.MOV.U32 R6, RZ, RZ, 0x40c00000 ;  /* 0x40c00000ff067424 */ /* 0x000fca00078e00ff */
[----:B------:R-:W-:-:S13]  /*0340*/  LOP3.LUT P0, RZ, R6, 0x7fffffff, R5, 0xc8, !PT ;  /* 0x7fffffff06ff7812 */ /* 0x000fda000780c805 */
[----:B------:R-:W-:Y:S05]  /*0350*/  @!P0 BREAK.RELIABLE B3 ;  /* 0x0000000000038942 */ /* 0x000fea0003800100 */
[----:B------:R-:W-:Y:S05]  /*0360*/  @!P0 BRA `(.L_x_73) ;  /* 0x0000000400288947 */ /* 0x000fea0003800000 */
[----:B------:R-:W-:-:S13]  /*0370*/  LOP3.LUT P0, RZ, R5, 0x7fffffff, RZ, 0xc0, !PT ;  /* 0x7fffffff05ff7812 */ /* 0x000fda000780c0ff */
[----:B------:R-:W-:Y:S05]  /*0380*/  @!P0 BREAK.RELIABLE B3 ;  /* 0x0000000000038942 */ /* 0x000fea0003800100 */
[----:B------:R-:W-:Y:S05]  /*0390*/  @!P0 BRA `(.L_x_74) ;  /* 0x0000000400148947 */ /* 0x000fea0003800000 */
[----:B------:R-:W-:Y:S02]  /*03a0*/  FSETP.NEU.FTZ.AND P0, PT, |R0|, +INF , PT ;  /* 0x7f8000000000780b */ /* 0x000fe40003f1d200 */
[----:B------:R-:W-:-:S04]  /*03b0*/  LOP3.LUT P1, RZ, R6, 0x7fffffff, RZ, 0xc0, !PT ;  /* 0x7fffffff06ff7812 */ /* 0x000fc8000782c0ff */
[----:B------:R-:W-:-:S13]  /*03c0*/  PLOP3.LUT P0, PT, P0, P1, PT, 0x2f, 0xf2 ;  /* 0x0000000000f2781c */ /* 0x000fda0000702577 */
[----:B------:R-:W-:Y:S05]  /*03d0*/  @P0 BREAK.RELIABLE B3 ;  /* 0x0000000000030942 */ /* 0x000fea0003800100 */
[----:B------:R-:W-:Y:S05]  /*03e0*/  @P0 BRA `(.L_x_75) ;  /* 0x0000000000f40947 */ /* 0x000fea0003800000 */
[----:B------:R-:W-:-:S13]  /*03f0*/  ISETP.GE.AND P0, PT, R7, RZ, PT ;  /* 0x000000ff0700720c */ /* 0x000fda0003f06270 */
[----:B------:R-:W-:Y:S02]  /*0400*/  @P0 IMAD.MOV.U32 R6, RZ, RZ, RZ ;  /* 0x000000ffff060224 */ /* 0x000fe400078e00ff */
[----:B------:R-:W-:Y:S01]  /*0410*/  @!P0 FFMA R5, R0, 1.84467440737095516160e+19, RZ ;  /* 0x5f80000000058823 */ /* 0x000fe200000000ff */
[----:B------:R-:W-:-:S07]  /*0420*/  @!P0 MOV R6, 0xffffffc0 ;  /* 0xffffffc000068802 */ /* 0x000fce0000000f00 */
.L_x_71:
[----:B------:R-:W-:Y:S05]  /*0430*/  BSYNC.RELIABLE B3 ;  /* 0x0000000000037941 */ /* 0x000fea0003800100 */
.L_x_70:
[----:B------:R-:W-:Y:S01]  /*0440*/  UMOV UR4, 0x40c00000 ;  /* 0x40c0000000047882 */ /* 0x000fe20000000000 */
[----:B------:R-:W-:Y:S01]  /*0450*/  VIADD R3, R3, 0xffffff81 ;  /* 0xffffff8103037836 */ /* 0x000fe20000000000 */
[----:B------:R-:W-:Y:S01]  /*0460*/  UIADD3 UR4, UPT, UPT, UR4, -0x1000000, URZ ;  /* 0xff00000004047890 */ /* 0x000fe2000fffe0ff */
[----:B------:R-:W-:Y:S02]  /*0470*/  BSSY.RECONVERGENT B3, `(.L_x_76) ;  /* 0x0000033000037945 */ /* 0x000fe40003800200 */
[----:B------:R-:W-:Y:S01]  /*0480*/  IMAD R0, R3, -0x800000, R5 ;  /* 0xff80000003007824 */ /* 0x000fe200078e0205 */
[----:B------:R-:W-:Y:S02]  /*0490*/  IADD3 R6, PT, PT, R6, -0x2, R3 ;  /* 0xfffffffe06067810 */ /* 0x000fe40007ffe003 */
[----:B------:R-:W-:-:S03]  /*04a0*/  FADD.FTZ R9, -RZ, -UR4 ;  /* 0x80000004ff097e21 */ /* 0x000fc60008010100 */
[----:B------:R-:W0:Y:S02]  /*04b0*/  MUFU.RCP R7, UR4 ;  /* 0x0000000400077d08 */ /* 0x000e240008001000 */
        /* <DEDUP_REMOVED lines=21> */
[C---:B------:R-:W-:Y:S01]  /*0610*/  VIADD R6, R10.reuse, 0x20 ;  /* 0x000000200a067836 */ /* 0x040fe20000000000 */
[C---:B------:R-:W-:Y:S02]  /*0620*/  ISETP.NE.AND P2, PT, R10.reuse, RZ, PT ;  /* 0x000000ff0a00720c */ /* 0x040fe40003f45270 */
[----:B------:R-:W-:Y:S02]  /*0630*/  ISETP.NE.AND P1, PT, R10, RZ, PT ;  /* 0x000000ff0a00720c */ /* 0x000fe40003f25270 */
[----:B------:R-:W-:Y:S01]  /*0640*/  LOP3.LUT R3, R0, 0x7fffff, RZ, 0xc0, !PT ;  /* 0x007fffff00037812 */ /* 0x000fe200078ec0ff */
[CCC-:B------:R-:W-:Y:S01]  /*0650*/  FFMA.RP R0, R7.reuse, R9.reuse, R8.reuse ;  /* 0x0000000907007223 */ /* 0x1c0fe20000008008 */
[----:B------:R-:W-:Y:S01]  /*0660*/  FFMA.RM R7, R7, R9, R8 ;  /* 0x0000000907077223 */ /* 0x000fe20000004008 */
[----:B------:R-:W-:Y:S01]  /*0670*/  IMAD.MOV R8, RZ, RZ, -R10 ;  /* 0x000000ffff087224 */ /* 0x000fe200078e0a0a */
[----:B------:R-:W-:-:S03]  /*0680*/  LOP3.LUT R3, R3, 0x800000, RZ, 0xfc, !PT ;  /* 0x0080000003037812 */ /* 0x000fc600078efcff */
        /* <DEDUP_REMOVED lines=9> */
[----:B------:R-:W-:-:S04]  /*0720*/  LOP3.LUT R3, R3, R0, RZ, 0xc0, !PT ;  /* 0x0000000003037212 */ /* 0x000fc800078ec0ff */
[----:B------:R-:W-:-:S04]  /*0730*/  IADD3 R6, PT, PT, R6, R3, RZ ;  /* 0x0000000306067210 */ /* 0x000fc80007ffe0ff */
[----:B------:R-:W-:Y:S01]  /*0740*/  LOP3.LUT R5, R6, R5, RZ, 0xfc, !PT ;  /* 0x0000000506057212 */ /* 0x000fe200078efcff */
[----:B------:R-:W-:Y:S06]  /*0750*/  BRA `(.L_x_79) ;  /* 0x0000000000107947 */ /* 0x000fec0003800000 */
.L_x_78:
[----:B------:R-:W-:-:S04]  /*0760*/  LOP3.LUT R5, R5, 0x80000000, RZ, 0xc0, !PT ;  /* 0x8000000005057812 */ /* 0x000fc800078ec0ff */
[----:B------:R-:W-:Y:S01]  /*0770*/  LOP3.LUT R5, R5, 0x7f800000, RZ, 0xfc, !PT ;  /* 0x7f80000005057812 */ /* 0x000fe200078efcff */
[----:B------:R-:W-:Y:S06]  /*0780*/  BRA `(.L_x_79) ;  /* 0x0000000000047947 */ /* 0x000fec0003800000 */
.L_x_77:
[----:B------:R-:W-:-:S07]  /*0790*/  IMAD R5, R6, 0x800000, R5 ;  /* 0x0080000006057824 */ /* 0x000fce00078e0205 */
.L_x_79:
[----:B------:R-:W-:Y:S05]  /*07a0*/  BSYNC.RECONVERGENT B3 ;  /* 0x0000000000037941 */ /* 0x000fea0003800200 */
.L_x_76:
[----:B------:R-:W-:Y:S05]  /*07b0*/  BRA `(.L_x_80) ;  /* 0x0000000000207947 */ /* 0x000fea0003800000 */
.L_x_75:
[----:B------:R-:W-:-:S04]  /*07c0*/  LOP3.LUT R5, R6, 0x80000000, R5, 0x48, !PT ;  /* 0x8000000006057812 */ /* 0x000fc800078e4805 */
[----:B------:R-:W-:Y:S01]  /*07d0*/  LOP3.LUT R5, R5, 0x7f800000, RZ, 0xfc, !PT ;  /* 0x7f80000005057812 */ /* 0x000fe200078efcff */
[----:B------:R-:W-:Y:S06]  /*07e0*/  BRA `(.L_x_80) ;  /* 0x0000000000147947 */ /* 0x000fec0003800000 */
.L_x_74:
[----:B------:R-:W-:Y:S01]  /*07f0*/  LOP3.LUT R5, R6, 0x80000000, R5, 0x48, !PT ;  /* 0x8000000006057812 */ /* 0x000fe200078e4805 */
[----:B------:R-:W-:Y:S06]  /*0800*/  BRA `(.L_x_80) ;  /* 0x00000000000c7947 */ /* 0x000fec0003800000 */
.L_x_73:
[----:B------:R-:W0:Y:S01]  /*0810*/  MUFU.RSQ R5, -QNAN ;  /* 0xffc0000000057908 */ /* 0x000e220000001400 */
[----:B------:R-:W-:Y:S05]  /*0820*/  BRA `(.L_x_80) ;  /* 0x0000000000047947 */ /* 0x000fea0003800000 */
.L_x_72:
[----:B------:R-:W-:-:S07]  /*0830*/  FADD.FTZ R5, R0, 6 ;  /* 0x40c0000000057421 */ /* 0x000fce0000010000 */
.L_x_80:
[----:B------:R-:W-:Y:S05]  /*0840*/  BSYNC.RECONVERGENT B0 ;  /* 0x0000000000007941 */ /* 0x000fea0003800200 */
.L_x_69:
[----:B0-----:R-:W-:Y:S02]  /*0850*/  IMAD.MOV.U32 R7, RZ, RZ, R5 ;  /* 0x000000ffff077224 */ /* 0x001fe400078e0005 */
[----:B------:R-:W-:-:S04]  /*0860*/  IMAD.MOV.U32 R5, RZ, RZ, 0x0 ;  /* 0x00000000ff057424 */ /* 0x000fc800078e00ff */
[----:B------:R-:W-:Y:S05]  /*0870*/  RET.REL.NODEC R4 `(_Z21hardswish_fp32_kernelPfS_i) ;  /* 0xfffffff404e07950 */ /* 0x000fea0003c3ffff */
.L_x_81:
        /* <DEDUP_REMOVED lines=16> */
.L_x_83:


//--------------------- .nv.shared.reserved.0     --------------------------
	.section	.nv.shared.reserved.0,"aw",@nobits
	.weak		__nv_reservedSMEM_offset_0_alias
	.size		__nv_reservedSMEM_offset_0_alias, 0, 64
	.other		__nv_reservedSMEM_offset_0_alias,@"STO_CUDA_RESERVED_SHARED STV_DEFAULT"
__nv_reservedSMEM_offset_0_alias:
	.zero		0
	.zero		64


//--------------------- .nv.constant0._Z28hardswish_fp16x8_pack_kernelP6__halfS0_i --------------------------
	.section	.nv.constant0._Z28hardswish_fp16x8_pack_kernelP6__halfS0_i,"a",@progbits
	.sectionflags	@""
	.align	4
.nv.constant0._Z28hardswish_fp16x8_pack_kernelP6__halfS0_i:
	.zero		916


//--------------------- .nv.constant0._Z22hardswish_f16x8_kernelP6__halfS0_i --------------------------
	.section	.nv.constant0._Z22hardswish_f16x8_kernelP6__halfS0_i,"a",@progbits
	.sectionflags	@""
	.align	4
.nv.constant0._Z22hardswish_f16x8_kernelP6__halfS0_i:
	.zero		916


//--------------------- .nv.constant0._Z23hardswish_fp16x2_kernelP6__halfS0_i --------------------------
	.section	.nv.constant0._Z23hardswish_fp16x2_kernelP6__halfS0_i,"a",@progbits
	.sectionflags	@""
	.align	4
.nv.constant0._Z23hardswish_fp16x2_kernelP6__halfS0_i:
	.zero		916


//--------------------- .nv.constant0._Z21hardswish_fp16_kernelP6__halfS0_i --------------------------
	.section	.nv.constant0._Z21hardswish_fp16_kernelP6__halfS0_i,"a",@progbits
	.sectionflags	@""
	.align	4
.nv.constant0._Z21hardswish_fp16_kernelP6__halfS0_i:
	.zero		916


//--------------------- .nv.constant0._Z23hardswish_fp32x4_kernelPfS_i --------------------------
	.section	.nv.constant0._Z23hardswish_fp32x4_kernelPfS_i,"a",@progbits
	.sectionflags	@""
	.align	4
.nv.constant0._Z23hardswish_fp32x4_kernelPfS_i:
	.zero		916


//--------------------- .nv.constant0._Z21hardswish_fp32_kernelPfS_i --------------------------
	.section	.nv.constant0._Z21hardswish_fp32_kernelPfS_i,"a",@progbits
	.sectionflags	@""
	.align	4
.nv.constant0._Z21hardswish_fp32_kernelPfS_i:
	.zero		916


//--------------------- SYMBOLS --------------------------

	.type		.nv.reservedSmem.offset0,@object
	.size		.nv.reservedSmem.offset0,0x4
